//
// Generated by NVIDIA NVVM Compiler
//
// Compiler Build ID: CL-36424714
// Cuda compilation tools, release 13.0, V13.0.88
// Based on NVVM 20.0.0
//

.version 9.0
.target sm_100
.address_size 64

	// .globl	adagradfloat

.visible .entry adagradfloat(
	.param .u32 adagradfloat_param_0,
	.param .u64 .ptr .align 1 adagradfloat_param_1,
	.param .u64 .ptr .align 1 adagradfloat_param_2,
	.param .u64 .ptr .align 1 adagradfloat_param_3,
	.param .f32 adagradfloat_param_4,
	.param .f32 adagradfloat_param_5
)
{
	.reg .pred 	%p<2>;
	.reg .b32 	%r<8>;
	.reg .b32 	%f<13>;
	.reg .b64 	%rd<11>;

	ld.param.u32 	%r2, [adagradfloat_param_0];
	ld.param.u64 	%rd1, [adagradfloat_param_1];
	ld.param.u64 	%rd2, [adagradfloat_param_2];
	ld.param.u64 	%rd3, [adagradfloat_param_3];
	ld.param.f32 	%f1, [adagradfloat_param_4];
	ld.param.f32 	%f2, [adagradfloat_param_5];
	mov.u32 	%r3, %ctaid.x;
	mov.u32 	%r4, %tid.x;
	mov.u32 	%r5, %ntid.x;
	mad.lo.s32 	%r1, %r3, %r5, %r4;
	setp.ge.s32 	%p1, %r1, %r2;
	@%p1 bra 	$L__BB0_2;
	cvta.to.global.u64 	%rd4, %rd3;
	cvta.to.global.u64 	%rd5, %rd2;
	cvta.to.global.u64 	%rd6, %rd1;
	mul.wide.s32 	%rd7, %r1, 4;
	add.s64 	%rd8, %rd4, %rd7;
	ld.global.f32 	%f3, [%rd8];
	cvt.rzi.s32.f32 	%r6, %f3;
	cvt.rn.f32.s32 	%f4, %r6;
	add.s64 	%rd9, %rd5, %rd7;
	ld.global.f32 	%f5, [%rd9];
	fma.rn.f32 	%f6, %f5, %f5, %f4;
	st.global.f32 	[%rd8], %f6;
	ld.global.f32 	%f7, [%rd9];
	neg.f32 	%f8, %f7;
	mul.f32 	%f9, %f1, %f8;
	sqrt.rn.f32 	%f10, %f6;
	add.f32 	%f11, %f2, %f10;
	div.rn.f32 	%f12, %f9, %f11;
	add.s64 	%rd10, %rd6, %rd7;
	st.global.f32 	[%rd10], %f12;
	mov.b32 	%r7, 0;
	st.global.u32 	[%rd9], %r7;
$L__BB0_2:
	ret;

}
	// .globl	adamfloat
.visible .entry adamfloat(
	.param .u32 adamfloat_param_0,
	.param .u64 .ptr .align 1 adamfloat_param_1,
	.param .u64 .ptr .align 1 adamfloat_param_2,
	.param .u64 .ptr .align 1 adamfloat_param_3,
	.param .u64 .ptr .align 1 adamfloat_param_4,
	.param .f32 adamfloat_param_5,
	.param .f32 adamfloat_param_6,
	.param .f32 adamfloat_param_7,
	.param .f32 adamfloat_param_8,
	.param .f32 adamfloat_param_9
)
{
	.reg .pred 	%p<44>;
	.reg .b32 	%r<38>;
	.reg .b32 	%f<165>;
	.reg .b64 	%rd<16>;
	.reg .b64 	%fd<22>;

	ld.param.u32 	%r2, [adamfloat_param_0];
	ld.param.u64 	%rd2, [adamfloat_param_1];
	ld.param.u64 	%rd3, [adamfloat_param_2];
	ld.param.u64 	%rd4, [adamfloat_param_3];
	ld.param.u64 	%rd5, [adamfloat_param_4];
	ld.param.f32 	%f19, [adamfloat_param_5];
	ld.param.f32 	%f20, [adamfloat_param_6];
	ld.param.f32 	%f21, [adamfloat_param_7];
	ld.param.f32 	%f22, [adamfloat_param_8];
	ld.param.f32 	%f23, [adamfloat_param_9];
	mov.u32 	%r3, %ctaid.y;
	mov.u32 	%r4, %nctaid.x;
	mov.u32 	%r5, %ntid.x;
	mov.u32 	%r6, %ctaid.x;
	mov.u32 	%r7, %tid.x;
	mad.lo.s32 	%r8, %r3, %r4, %r6;
	mad.lo.s32 	%r1, %r8, %r5, %r7;
	setp.ge.s32 	%p1, %r1, %r2;
	mov.f32 	%f163, 0f3F800000;
	@%p1 bra 	$L__BB1_18;
	cvta.to.global.u64 	%rd6, %rd3;
	cvta.to.global.u64 	%rd7, %rd5;
	mul.wide.s32 	%rd8, %r1, 4;
	add.s64 	%rd9, %rd6, %rd8;
	ld.global.f32 	%f25, [%rd9];
	mul.f32 	%f26, %f20, %f25;
	cvt.f64.f32 	%fd1, %f26;
	cvt.f64.f32 	%fd2, %f20;
	mov.f64 	%fd3, 0d3FF0000000000000;
	sub.f64 	%fd4, %fd3, %fd2;
	add.s64 	%rd1, %rd7, %rd8;
	ld.global.f32 	%f27, [%rd1];
	cvt.f64.f32 	%fd5, %f27;
	fma.rn.f64 	%fd6, %fd4, %fd5, %fd1;
	cvt.rn.f32.f64 	%f1, %fd6;
	st.global.f32 	[%rd9], %f1;
	mul.f32 	%f28, %f23, 0f3F000000;
	cvt.rzi.f32.f32 	%f29, %f28;
	add.f32 	%f30, %f29, %f29;
	sub.f32 	%f31, %f23, %f30;
	abs.f32 	%f2, %f31;
	abs.f32 	%f3, %f20;
	setp.lt.f32 	%p2, %f3, 0f00800000;
	mul.f32 	%f32, %f3, 0f4B800000;
	selp.f32 	%f33, %f32, %f3, %p2;
	selp.f32 	%f34, 0fC1C00000, 0f00000000, %p2;
	mov.b32 	%r9, %f33;
	add.s32 	%r10, %r9, -1060439283;
	and.b32  	%r11, %r10, -8388608;
	sub.s32 	%r12, %r9, %r11;
	mov.b32 	%f35, %r12;
	cvt.rn.f32.s32 	%f36, %r11;
	fma.rn.f32 	%f37, %f36, 0f34000000, %f34;
	add.f32 	%f38, %f35, 0fBF800000;
	add.f32 	%f39, %f35, 0f3F800000;
	rcp.approx.ftz.f32 	%f40, %f39;
	add.f32 	%f41, %f38, %f38;
	mul.f32 	%f42, %f41, %f40;
	mul.f32 	%f43, %f42, %f42;
	sub.f32 	%f44, %f38, %f42;
	add.f32 	%f45, %f44, %f44;
	neg.f32 	%f46, %f42;
	fma.rn.f32 	%f47, %f46, %f38, %f45;
	mul.rn.f32 	%f48, %f40, %f47;
	fma.rn.f32 	%f49, %f43, 0f3A2C32E4, 0f3B52E7DB;
	fma.rn.f32 	%f50, %f49, %f43, 0f3C93BB73;
	fma.rn.f32 	%f51, %f50, %f43, 0f3DF6384F;
	mul.rn.f32 	%f52, %f51, %f43;
	fma.rn.f32 	%f53, %f42, 0f3FB8AA3B, %f37;
	sub.f32 	%f54, %f37, %f53;
	fma.rn.f32 	%f55, %f42, 0f3FB8AA3B, %f54;
	fma.rn.f32 	%f56, %f48, 0f3FB8AA3B, %f55;
	fma.rn.f32 	%f57, %f42, 0f32A55E34, %f56;
	mul.f32 	%f58, %f52, 0f40400000;
	fma.rn.f32 	%f59, %f58, %f48, %f57;
	fma.rn.f32 	%f60, %f52, %f42, %f59;
	add.rn.f32 	%f61, %f53, %f60;
	neg.f32 	%f62, %f53;
	add.rn.f32 	%f63, %f61, %f62;
	neg.f32 	%f64, %f63;
	add.rn.f32 	%f65, %f60, %f64;
	mul.rn.f32 	%f66, %f61, %f23;
	neg.f32 	%f67, %f66;
	fma.rn.f32 	%f68, %f61, %f23, %f67;
	fma.rn.f32 	%f69, %f65, %f23, %f68;
	cvt.rni.f32.f32 	%f70, %f66;
	sub.f32 	%f71, %f66, %f70;
	add.f32 	%f72, %f71, %f69;
	fma.rn.f32 	%f73, %f72, 0f391FCB8E, 0f3AAF85ED;
	fma.rn.f32 	%f74, %f73, %f72, 0f3C1D9856;
	fma.rn.f32 	%f75, %f74, %f72, 0f3D6357BB;
	fma.rn.f32 	%f76, %f75, %f72, 0f3E75FDEC;
	fma.rn.f32 	%f77, %f76, %f72, 0f3F317218;
	fma.rn.f32 	%f78, %f77, %f72, 0f3F800000;
	cvt.rzi.s32.f32 	%r13, %f70;
	setp.gt.f32 	%p3, %f70, 0f00000000;
	selp.b32 	%r14, 0, -2097152000, %p3;
	add.s32 	%r15, %r14, 2130706432;
	mov.b32 	%f79, %r15;
	mul.f32 	%f80, %f78, %f79;
	shl.b32 	%r16, %r13, 23;
	sub.s32 	%r17, %r16, %r14;
	mov.b32 	%f81, %r17;
	mul.f32 	%f82, %f80, %f81;
	abs.f32 	%f83, %f66;
	setp.gt.f32 	%p4, %f83, 0f43180000;
	setp.lt.f32 	%p5, %f66, 0f00000000;
	selp.f32 	%f84, 0f00000000, 0f7F800000, %p5;
	selp.f32 	%f4, %f84, %f82, %p4;
	setp.eq.f32 	%p6, %f20, 0f3F800000;
	setp.eq.f32 	%p7, %f23, 0f00000000;
	or.pred  	%p8, %p6, %p7;
	@%p8 bra 	$L__BB1_9;
	setp.num.f32 	%p9, %f3, %f3;
	abs.f32 	%f85, %f23;
	setp.num.f32 	%p10, %f85, %f85;
	and.pred  	%p11, %p9, %p10;
	@%p11 bra 	$L__BB1_4;
	add.rn.f32 	%f163, %f20, %f23;
	bra.uni 	$L__BB1_9;
$L__BB1_4:
	setp.neu.f32 	%p12, %f20, 0f00000000;
	setp.neu.f32 	%p13, %f3, 0f7F800000;
	and.pred  	%p14, %p12, %p13;
	@%p14 bra 	$L__BB1_6;
	setp.neu.f32 	%p21, %f2, 0f3F800000;
	add.f32 	%f90, %f20, %f20;
	mov.b32 	%r18, %f90;
	setp.lt.f32 	%p22, %f23, 0f00000000;
	xor.b32  	%r19, %r18, 2139095040;
	selp.b32 	%r20, %r19, %r18, %p22;
	and.b32  	%r21, %r20, 2147483647;
	selp.b32 	%r22, %r21, %r20, %p21;
	mov.b32 	%f163, %r22;
	bra.uni 	$L__BB1_9;
$L__BB1_6:
	setp.eq.f32 	%p15, %f20, 0fBF800000;
	setp.eq.f32 	%p16, %f85, 0f7F800000;
	and.pred  	%p17, %p15, %p16;
	@%p17 bra 	$L__BB1_9;
	setp.geu.f32 	%p18, %f20, 0f00000000;
	mov.f32 	%f163, %f4;
	@%p18 bra 	$L__BB1_9;
	setp.neu.f32 	%p19, %f2, 0f3F800000;
	neg.f32 	%f87, %f4;
	selp.f32 	%f88, %f4, %f87, %p19;
	cvt.rmi.f32.f32 	%f89, %f23;
	setp.neu.f32 	%p20, %f23, %f89;
	selp.f32 	%f163, 0f7FFFFFFF, %f88, %p20;
$L__BB1_9:
	setp.eq.f32 	%p23, %f23, 0f00000000;
	cvt.f64.f32 	%fd7, %f163;
	mov.f64 	%fd8, 0d3FF0000000000000;
	sub.f64 	%fd9, %fd8, %fd7;
	cvt.f64.f32 	%fd10, %f1;
	div.rn.f64 	%fd11, %fd10, %fd9;
	cvt.rn.f32.f64 	%f10, %fd11;
	cvta.to.global.u64 	%rd10, %rd4;
	add.s64 	%rd12, %rd10, %rd8;
	ld.global.f32 	%f92, [%rd12];
	mul.f32 	%f93, %f21, %f92;
	cvt.f64.f32 	%fd12, %f93;
	cvt.f64.f32 	%fd13, %f21;
	sub.f64 	%fd14, %fd8, %fd13;
	ld.global.f32 	%f94, [%rd1];
	mul.f32 	%f95, %f94, %f94;
	cvt.f64.f32 	%fd15, %f95;
	fma.rn.f64 	%fd16, %fd14, %fd15, %fd12;
	cvt.rn.f32.f64 	%f11, %fd16;
	st.global.f32 	[%rd12], %f11;
	abs.f32 	%f12, %f21;
	setp.lt.f32 	%p24, %f12, 0f00800000;
	mul.f32 	%f96, %f12, 0f4B800000;
	selp.f32 	%f97, %f96, %f12, %p24;
	selp.f32 	%f98, 0fC1C00000, 0f00000000, %p24;
	mov.b32 	%r23, %f97;
	add.s32 	%r24, %r23, -1060439283;
	and.b32  	%r25, %r24, -8388608;
	sub.s32 	%r26, %r23, %r25;
	mov.b32 	%f99, %r26;
	cvt.rn.f32.s32 	%f100, %r25;
	fma.rn.f32 	%f101, %f100, 0f34000000, %f98;
	add.f32 	%f102, %f99, 0fBF800000;
	add.f32 	%f103, %f99, 0f3F800000;
	rcp.approx.ftz.f32 	%f104, %f103;
	add.f32 	%f105, %f102, %f102;
	mul.f32 	%f106, %f105, %f104;
	mul.f32 	%f107, %f106, %f106;
	sub.f32 	%f108, %f102, %f106;
	add.f32 	%f109, %f108, %f108;
	neg.f32 	%f110, %f106;
	fma.rn.f32 	%f111, %f110, %f102, %f109;
	mul.rn.f32 	%f112, %f104, %f111;
	fma.rn.f32 	%f113, %f107, 0f3A2C32E4, 0f3B52E7DB;
	fma.rn.f32 	%f114, %f113, %f107, 0f3C93BB73;
	fma.rn.f32 	%f115, %f114, %f107, 0f3DF6384F;
	mul.rn.f32 	%f116, %f115, %f107;
	fma.rn.f32 	%f117, %f106, 0f3FB8AA3B, %f101;
	sub.f32 	%f118, %f101, %f117;
	fma.rn.f32 	%f119, %f106, 0f3FB8AA3B, %f118;
	fma.rn.f32 	%f120, %f112, 0f3FB8AA3B, %f119;
	fma.rn.f32 	%f121, %f106, 0f32A55E34, %f120;
	mul.f32 	%f122, %f116, 0f40400000;
	fma.rn.f32 	%f123, %f122, %f112, %f121;
	fma.rn.f32 	%f124, %f116, %f106, %f123;
	add.rn.f32 	%f125, %f117, %f124;
	neg.f32 	%f126, %f117;
	add.rn.f32 	%f127, %f125, %f126;
	neg.f32 	%f128, %f127;
	add.rn.f32 	%f129, %f124, %f128;
	mul.rn.f32 	%f130, %f125, %f23;
	neg.f32 	%f131, %f130;
	fma.rn.f32 	%f132, %f125, %f23, %f131;
	fma.rn.f32 	%f133, %f129, %f23, %f132;
	cvt.rni.f32.f32 	%f134, %f130;
	sub.f32 	%f135, %f130, %f134;
	add.f32 	%f136, %f135, %f133;
	fma.rn.f32 	%f137, %f136, 0f391FCB8E, 0f3AAF85ED;
	fma.rn.f32 	%f138, %f137, %f136, 0f3C1D9856;
	fma.rn.f32 	%f139, %f138, %f136, 0f3D6357BB;
	fma.rn.f32 	%f140, %f139, %f136, 0f3E75FDEC;
	fma.rn.f32 	%f141, %f140, %f136, 0f3F317218;
	fma.rn.f32 	%f142, %f141, %f136, 0f3F800000;
	cvt.rzi.s32.f32 	%r27, %f134;
	setp.gt.f32 	%p25, %f134, 0f00000000;
	selp.b32 	%r28, 0, -2097152000, %p25;
	add.s32 	%r29, %r28, 2130706432;
	mov.b32 	%f143, %r29;
	mul.f32 	%f144, %f142, %f143;
	shl.b32 	%r30, %r27, 23;
	sub.s32 	%r31, %r30, %r28;
	mov.b32 	%f145, %r31;
	mul.f32 	%f146, %f144, %f145;
	abs.f32 	%f147, %f130;
	setp.gt.f32 	%p26, %f147, 0f43180000;
	setp.lt.f32 	%p27, %f130, 0f00000000;
	selp.f32 	%f148, 0f00000000, 0f7F800000, %p27;
	selp.f32 	%f13, %f148, %f146, %p26;
	setp.eq.f32 	%p28, %f21, 0f3F800000;
	or.pred  	%p29, %p28, %p23;
	mov.f32 	%f164, 0f3F800000;
	@%p29 bra 	$L__BB1_17;
	setp.num.f32 	%p30, %f12, %f12;
	abs.f32 	%f149, %f23;
	setp.num.f32 	%p31, %f149, %f149;
	and.pred  	%p32, %p30, %p31;
	@%p32 bra 	$L__BB1_12;
	add.rn.f32 	%f164, %f21, %f23;
	bra.uni 	$L__BB1_17;
$L__BB1_12:
	setp.neu.f32 	%p33, %f21, 0f00000000;
	setp.neu.f32 	%p34, %f12, 0f7F800000;
	and.pred  	%p35, %p33, %p34;
	@%p35 bra 	$L__BB1_14;
	setp.neu.f32 	%p42, %f2, 0f3F800000;
	add.f32 	%f154, %f21, %f21;
	mov.b32 	%r32, %f154;
	setp.lt.f32 	%p43, %f23, 0f00000000;
	xor.b32  	%r33, %r32, 2139095040;
	selp.b32 	%r34, %r33, %r32, %p43;
	and.b32  	%r35, %r34, 2147483647;
	selp.b32 	%r36, %r35, %r34, %p42;
	mov.b32 	%f164, %r36;
	bra.uni 	$L__BB1_17;
$L__BB1_14:
	setp.eq.f32 	%p36, %f21, 0fBF800000;
	setp.eq.f32 	%p37, %f149, 0f7F800000;
	and.pred  	%p38, %p36, %p37;
	@%p38 bra 	$L__BB1_17;
	setp.geu.f32 	%p39, %f21, 0f00000000;
	mov.f32 	%f164, %f13;
	@%p39 bra 	$L__BB1_17;
	setp.neu.f32 	%p40, %f2, 0f3F800000;
	neg.f32 	%f151, %f13;
	selp.f32 	%f152, %f13, %f151, %p40;
	cvt.rmi.f32.f32 	%f153, %f23;
	setp.neu.f32 	%p41, %f23, %f153;
	selp.f32 	%f164, 0f7FFFFFFF, %f152, %p41;
$L__BB1_17:
	cvt.f64.f32 	%fd17, %f164;
	mov.f64 	%fd18, 0d3FF0000000000000;
	sub.f64 	%fd19, %fd18, %fd17;
	cvt.f64.f32 	%fd20, %f11;
	div.rn.f64 	%fd21, %fd20, %fd19;
	cvt.rn.f32.f64 	%f155, %fd21;
	mul.f32 	%f156, %f19, %f10;
	sqrt.rn.f32 	%f157, %f155;
	add.f32 	%f158, %f22, %f157;
	div.rn.f32 	%f159, %f156, %f158;
	cvta.to.global.u64 	%rd13, %rd2;
	add.s64 	%rd15, %rd13, %rd8;
	ld.global.f32 	%f160, [%rd15];
	sub.f32 	%f161, %f160, %f159;
	st.global.f32 	[%rd15], %f161;
	mov.b32 	%r37, 0;
	st.global.u32 	[%rd1], %r37;
$L__BB1_18:
	ret;

}
	// .globl	adadeltafloat
.visible .entry adadeltafloat(
	.param .u32 adadeltafloat_param_0,
	.param .u64 .ptr .align 1 adadeltafloat_param_1,
	.param .u64 .ptr .align 1 adadeltafloat_param_2,
	.param .u64 .ptr .align 1 adadeltafloat_param_3,
	.param .u64 .ptr .align 1 adadeltafloat_param_4,
	.param .f32 adadeltafloat_param_5,
	.param .f32 adadeltafloat_param_6
)
{
	.reg .pred 	%p<2>;
	.reg .b32 	%r<7>;
	.reg .b32 	%f<12>;
	.reg .b64 	%rd<11>;

	ld.param.u32 	%r2, [adadeltafloat_param_0];
	ld.param.u64 	%rd1, [adadeltafloat_param_1];
	ld.param.u64 	%rd2, [adadeltafloat_param_2];
	ld.param.u64 	%rd3, [adadeltafloat_param_4];
	ld.param.f32 	%f1, [adadeltafloat_param_5];
	ld.param.f32 	%f2, [adadeltafloat_param_6];
	mov.u32 	%r3, %ctaid.x;
	mov.u32 	%r4, %tid.x;
	mov.u32 	%r5, %ntid.x;
	mad.lo.s32 	%r1, %r3, %r5, %r4;
	setp.ge.s32 	%p1, %r1, %r2;
	@%p1 bra 	$L__BB2_2;
	cvta.to.global.u64 	%rd4, %rd2;
	cvta.to.global.u64 	%rd5, %rd3;
	cvta.to.global.u64 	%rd6, %rd1;
	mul.wide.s32 	%rd7, %r1, 4;
	add.s64 	%rd8, %rd4, %rd7;
	ld.global.f32 	%f3, [%rd8];
	add.s64 	%rd9, %rd5, %rd7;
	ld.global.f32 	%f4, [%rd9];
	fma.rn.f32 	%f5, %f4, %f4, %f3;
	st.global.f32 	[%rd8], %f5;
	ld.global.f32 	%f6, [%rd9];
	neg.f32 	%f7, %f6;
	mul.f32 	%f8, %f1, %f7;
	sqrt.rn.f32 	%f9, %f5;
	add.f32 	%f10, %f2, %f9;
	div.rn.f32 	%f11, %f8, %f10;
	add.s64 	%rd10, %rd6, %rd7;
	st.global.f32 	[%rd10], %f11;
	mov.b32 	%r6, 0;
	st.global.u32 	[%rd9], %r6;
$L__BB2_2:
	ret;

}
	// .globl	l1regularizationfloat
.visible .entry l1regularizationfloat(
	.param .u32 l1regularizationfloat_param_0,
	.param .u64 .ptr .align 1 l1regularizationfloat_param_1,
	.param .u64 .ptr .align 1 l1regularizationfloat_param_2,
	.param .u64 .ptr .align 1 l1regularizationfloat_param_3,
	.param .u64 .ptr .align 1 l1regularizationfloat_param_4,
	.param .f32 l1regularizationfloat_param_5,
	.param .f32 l1regularizationfloat_param_6,
	.param .f32 l1regularizationfloat_param_7
)
{
	.reg .pred 	%p<3>;
	.reg .b32 	%r<6>;
	.reg .b32 	%f<12>;
	.reg .b64 	%rd<10>;

	ld.param.u32 	%r2, [l1regularizationfloat_param_0];
	ld.param.u64 	%rd1, [l1regularizationfloat_param_1];
	ld.param.u64 	%rd2, [l1regularizationfloat_param_2];
	ld.param.u64 	%rd3, [l1regularizationfloat_param_3];
	ld.param.f32 	%f1, [l1regularizationfloat_param_5];
	ld.param.f32 	%f2, [l1regularizationfloat_param_6];
	mov.u32 	%r3, %ctaid.x;
	mov.u32 	%r4, %tid.x;
	mov.u32 	%r5, %ntid.x;
	mad.lo.s32 	%r1, %r3, %r5, %r4;
	setp.ge.s32 	%p1, %r1, %r2;
	@%p1 bra 	$L__BB3_2;
	cvta.to.global.u64 	%rd4, %rd1;
	cvta.to.global.u64 	%rd5, %rd2;
	cvta.to.global.u64 	%rd6, %rd3;
	mul.wide.s32 	%rd7, %r1, 4;
	add.s64 	%rd8, %rd4, %rd7;
	ld.global.f32 	%f3, [%rd8];
	setp.lt.f32 	%p2, %f3, 0f00000000;
	neg.f32 	%f4, %f2;
	selp.f32 	%f5, %f4, %f2, %p2;
	add.s64 	%rd9, %rd5, %rd7;
	ld.global.f32 	%f6, [%rd9];
	mul.f32 	%f7, %f6, %f5;
	atom.global.add.f32 	%f8, [%rd6], %f7;
	ld.global.f32 	%f9, [%rd8];
	div.rn.f32 	%f10, %f9, %f1;
	add.f32 	%f11, %f5, %f10;
	st.global.f32 	[%rd8], %f11;
$L__BB3_2:
	ret;

}
	// .globl	l2regularizationfloat
.visible .entry l2regularizationfloat(
	.param .u32 l2regularizationfloat_param_0,
	.param .u64 .ptr .align 1 l2regularizationfloat_param_1,
	.param .u64 .ptr .align 1 l2regularizationfloat_param_2,
	.param .u64 .ptr .align 1 l2regularizationfloat_param_3,
	.param .u64 .ptr .align 1 l2regularizationfloat_param_4,
	.param .f32 l2regularizationfloat_param_5,
	.param .f32 l2regularizationfloat_param_6,
	.param .f32 l2regularizationfloat_param_7
)
{
	.reg .pred 	%p<2>;
	.reg .b32 	%r<6>;
	.reg .b32 	%f<12>;
	.reg .b64 	%rd<10>;

	ld.param.u32 	%r2, [l2regularizationfloat_param_0];
	ld.param.u64 	%rd1, [l2regularizationfloat_param_1];
	ld.param.u64 	%rd2, [l2regularizationfloat_param_2];
	ld.param.u64 	%rd3, [l2regularizationfloat_param_4];
	ld.param.f32 	%f1, [l2regularizationfloat_param_5];
	ld.param.f32 	%f2, [l2regularizationfloat_param_7];
	mov.u32 	%r3, %ctaid.x;
	mov.u32 	%r4, %tid.x;
	mov.u32 	%r5, %ntid.x;
	mad.lo.s32 	%r1, %r3, %r5, %r4;
	setp.ge.s32 	%p1, %r1, %r2;
	@%p1 bra 	$L__BB4_2;
	cvta.to.global.u64 	%rd4, %rd2;
	cvta.to.global.u64 	%rd5, %rd3;
	cvta.to.global.u64 	%rd6, %rd1;
	mul.wide.s32 	%rd7, %r1, 4;
	add.s64 	%rd8, %rd4, %rd7;
	ld.global.f32 	%f3, [%rd8];
	mul.f32 	%f4, %f3, %f3;
	mul.f32 	%f5, %f2, %f4;
	mul.f32 	%f6, %f5, 0f3F000000;
	atom.global.add.f32 	%f7, [%rd5], %f6;
	add.s64 	%rd9, %rd6, %rd7;
	ld.global.f32 	%f8, [%rd9];
	div.rn.f32 	%f9, %f8, %f1;
	ld.global.f32 	%f10, [%rd8];
	fma.rn.f32 	%f11, %f2, %f10, %f9;
	st.global.f32 	[%rd9], %f11;
$L__BB4_2:
	ret;

}
	// .globl	l1l2regularizationfloat
.visible .entry l1l2regularizationfloat(
	.param .u32 l1l2regularizationfloat_param_0,
	.param .u64 .ptr .align 1 l1l2regularizationfloat_param_1,
	.param .u64 .ptr .align 1 l1l2regularizationfloat_param_2,
	.param .u64 .ptr .align 1 l1l2regularizationfloat_param_3,
	.param .u64 .ptr .align 1 l1l2regularizationfloat_param_4,
	.param .f32 l1l2regularizationfloat_param_5,
	.param .f32 l1l2regularizationfloat_param_6,
	.param .f32 l1l2regularizationfloat_param_7
)
{
	.reg .pred 	%p<3>;
	.reg .b32 	%r<6>;
	.reg .b32 	%f<20>;
	.reg .b64 	%rd<12>;

	ld.param.u32 	%r2, [l1l2regularizationfloat_param_0];
	ld.param.u64 	%rd1, [l1l2regularizationfloat_param_1];
	ld.param.u64 	%rd2, [l1l2regularizationfloat_param_2];
	ld.param.u64 	%rd3, [l1l2regularizationfloat_param_3];
	ld.param.u64 	%rd4, [l1l2regularizationfloat_param_4];
	ld.param.f32 	%f1, [l1l2regularizationfloat_param_5];
	ld.param.f32 	%f2, [l1l2regularizationfloat_param_6];
	ld.param.f32 	%f3, [l1l2regularizationfloat_param_7];
	mov.u32 	%r3, %ctaid.x;
	mov.u32 	%r4, %tid.x;
	mov.u32 	%r5, %ntid.x;
	mad.lo.s32 	%r1, %r3, %r5, %r4;
	setp.ge.s32 	%p1, %r1, %r2;
	@%p1 bra 	$L__BB5_2;
	cvta.to.global.u64 	%rd5, %rd1;
	cvta.to.global.u64 	%rd6, %rd2;
	cvta.to.global.u64 	%rd7, %rd3;
	cvta.to.global.u64 	%rd8, %rd4;
	mul.wide.s32 	%rd9, %r1, 4;
	add.s64 	%rd10, %rd5, %rd9;
	ld.global.f32 	%f4, [%rd10];
	setp.lt.f32 	%p2, %f4, 0f00000000;
	neg.f32 	%f5, %f2;
	selp.f32 	%f6, %f5, %f2, %p2;
	add.s64 	%rd11, %rd6, %rd9;
	ld.global.f32 	%f7, [%rd11];
	mul.f32 	%f8, %f7, %f6;
	atom.global.add.f32 	%f9, [%rd7], %f8;
	ld.global.f32 	%f10, [%rd11];
	mul.f32 	%f11, %f10, %f10;
	mul.f32 	%f12, %f3, %f11;
	mul.f32 	%f13, %f12, 0f3F000000;
	atom.global.add.f32 	%f14, [%rd8], %f13;
	ld.global.f32 	%f15, [%rd10];
	div.rn.f32 	%f16, %f15, %f1;
	ld.global.f32 	%f17, [%rd11];
	fma.rn.f32 	%f18, %f3, %f17, %f16;
	add.f32 	%f19, %f2, %f18;
	st.global.f32 	[%rd10], %f19;
$L__BB5_2:
	ret;

}
	// .globl	simpleadds
.visible .entry simpleadds(
	.param .u32 simpleadds_param_0,
	.param .u64 .ptr .align 1 simpleadds_param_1,
	.param .u64 .ptr .align 1 simpleadds_param_2,
	.param .u64 .ptr .align 1 simpleadds_param_3,
	.param .u64 .ptr .align 1 simpleadds_param_4
)
{
	.reg .pred 	%p<2>;
	.reg .b32 	%r<6>;
	.reg .b32 	%f<7>;
	.reg .b64 	%rd<14>;

	ld.param.u32 	%r2, [simpleadds_param_0];
	ld.param.u64 	%rd1, [simpleadds_param_1];
	ld.param.u64 	%rd2, [simpleadds_param_2];
	ld.param.u64 	%rd3, [simpleadds_param_3];
	ld.param.u64 	%rd4, [simpleadds_param_4];
	mov.u32 	%r3, %ctaid.x;
	mov.u32 	%r4, %tid.x;
	mov.u32 	%r5, %ntid.x;
	mad.lo.s32 	%r1, %r3, %r5, %r4;
	setp.ge.s32 	%p1, %r1, %r2;
	@%p1 bra 	$L__BB6_2;
	cvta.to.global.u64 	%rd5, %rd1;
	cvta.to.global.u64 	%rd6, %rd2;
	cvta.to.global.u64 	%rd7, %rd3;
	cvta.to.global.u64 	%rd8, %rd4;
	mul.wide.s32 	%rd9, %r1, 4;
	add.s64 	%rd10, %rd5, %rd9;
	ld.global.f32 	%f1, [%rd10];
	add.s64 	%rd11, %rd6, %rd9;
	ld.global.f32 	%f2, [%rd11];
	add.f32 	%f3, %f1, %f2;
	add.s64 	%rd12, %rd7, %rd9;
	st.global.f32 	[%rd12], %f3;
	ld.global.f32 	%f4, [%rd10];
	ld.global.f32 	%f5, [%rd11];
	add.f32 	%f6, %f4, %f5;
	add.s64 	%rd13, %rd8, %rd9;
	st.global.f32 	[%rd13], %f6;
$L__BB6_2:
	ret;

}
	// .globl	copyto
.visible .entry copyto(
	.param .u32 copyto_param_0,
	.param .u64 .ptr .align 1 copyto_param_1,
	.param .u64 .ptr .align 1 copyto_param_2
)
{
	.reg .pred 	%p<2>;
	.reg .b32 	%r<9>;
	.reg .b32 	%f<2>;
	.reg .b64 	%rd<8>;

	ld.param.u32 	%r2, [copyto_param_0];
	ld.param.u64 	%rd1, [copyto_param_1];
	ld.param.u64 	%rd2, [copyto_param_2];
	mov.u32 	%r3, %ctaid.y;
	mov.u32 	%r4, %nctaid.x;
	mov.u32 	%r5, %ntid.x;
	mov.u32 	%r6, %ctaid.x;
	mov.u32 	%r7, %tid.x;
	mad.lo.s32 	%r8, %r3, %r4, %r6;
	mad.lo.s32 	%r1, %r8, %r5, %r7;
	setp.ge.s32 	%p1, %r1, %r2;
	@%p1 bra 	$L__BB7_2;
	cvta.to.global.u64 	%rd3, %rd2;
	cvta.to.global.u64 	%rd4, %rd1;
	mul.wide.s32 	%rd5, %r1, 4;
	add.s64 	%rd6, %rd3, %rd5;
	ld.global.f32 	%f1, [%rd6];
	add.s64 	%rd7, %rd4, %rd5;
	st.global.f32 	[%rd7], %f1;
$L__BB7_2:
	ret;

}


// ===== COMPILED SASS (sm_100) =====

	.target	sm_100

	.elftype	@"ET_EXEC"


//--------------------- .note.nv.tkinfo           --------------------------
	.section	.note.nv.tkinfo,"",@"SHT_NOTE"
	.sectionflags	@"SHF_NOTE_NV_TKINFO"
	.tkinfo
        /*0018*/ 	.word	0x00000002
        /*0030*/ 	.string	""
        /*0030*/ 	.string	"ptxas"
        /*0030*/ 	.string	"Cuda compilation tools, release 13.0, V13.0.88"
        /*0030*/ 	.string	"Build cuda_13.0.r13.0/compiler.36424714_0"
        /*0030*/ 	.string	"-arch sm_100 -m 64 "



//--------------------- .note.nv.cuinfo           --------------------------
	.section	.note.nv.cuinfo,"",@"SHT_NOTE"
	.sectionflags	@"SHF_NOTE_NV_CUINFO"
        /*0018*/ 	.short	0x0002
        /*001a*/ 	.short	0x0064
        /*001c*/ 	.short	0x0082
	.zero		2


//--------------------- .nv.info                  --------------------------
	.section	.nv.info,"",@"SHT_CUDA_INFO"
	.align	4


	//----- nvinfo : EIATTR_REGCOUNT
	.align		4
        /*0000*/ 	.byte	0x04, 0x2f
        /*0002*/ 	.short	(.L_1 - .L_0)
	.align		4
.L_0:
        /*0004*/ 	.word	index@(adagradfloat)
        /*0008*/ 	.word	0x00000012


	//----- nvinfo : EIATTR_FRAME_SIZE
	.align		4
.L_1:
        /*000c*/ 	.byte	0x04, 0x11
        /*000e*/ 	.short	(.L_3 - .L_2)
	.align		4
.L_2:
        /*0010*/ 	.word	index@($__internal_9_$__cuda_sm3x_div_rn_noftz_f32_slowpath)
        /*0014*/ 	.word	0x00000000


	//----- nvinfo : EIATTR_FRAME_SIZE
	.align		4
.L_3:
        /*0018*/ 	.byte	0x04, 0x11
        /*001a*/ 	.short	(.L_5 - .L_4)
	.align		4
.L_4:
        /*001c*/ 	.word	index@($__internal_8_$__cuda_sm20_sqrt_rn_f32_slowpath)
        /*0020*/ 	.word	0x00000000


	//----- nvinfo : EIATTR_FRAME_SIZE
	.align		4
.L_5:
        /*0024*/ 	.byte	0x04, 0x11
        /*0026*/ 	.short	(.L_7 - .L_6)
	.align		4
.L_6:
        /*0028*/ 	.word	index@(adagradfloat)
        /*002c*/ 	.word	0x00000000


	//----- nvinfo : EIATTR_REGCOUNT
	.align		4
.L_7:
        /*0030*/ 	.byte	0x04, 0x2f
        /*0032*/ 	.short	(.L_9 - .L_8)
	.align		4
.L_8:
        /*0034*/ 	.word	index@(adamfloat)
        /*0038*/ 	.word	0x0000001d


	//----- nvinfo : EIATTR_FRAME_SIZE
	.align		4
.L_9:
        /*003c*/ 	.byte	0x04, 0x11
        /*003e*/ 	.short	(.L_11 - .L_10)
	.align		4
.L_10:
        /*0040*/ 	.word	index@($__internal_7_$__cuda_sm3x_div_rn_noftz_f32_slowpath)
        /*0044*/ 	.word	0x00000000


	//----- nvinfo : EIATTR_FRAME_SIZE
	.align		4
.L_11:
        /*0048*/ 	.byte	0x04, 0x11
        /*004a*/ 	.short	(.L_13 - .L_12)
	.align		4
.L_12:
        /*004c*/ 	.word	index@($__internal_6_$__cuda_sm20_sqrt_rn_f32_slowpath)
        /*0050*/ 	.word	0x00000000


	//----- nvinfo : EIATTR_FRAME_SIZE
	.align		4
.L_13:
        /*0054*/ 	.byte	0x04, 0x11
        /*0056*/ 	.short	(.L_15 - .L_14)
	.align		4
.L_14:
        /*0058*/ 	.word	index@($__internal_5_$__cuda_sm20_div_rn_f64_full)
        /*005c*/ 	.word	0x00000000


	//----- nvinfo : EIATTR_FRAME_SIZE
	.align		4
.L_15:
        /*0060*/ 	.byte	0x04, 0x11
        /*0062*/ 	.short	(.L_17 - .L_16)
	.align		4
.L_16:
        /*0064*/ 	.word	index@(adamfloat)
        /*0068*/ 	.word	0x00000000


	//----- nvinfo : EIATTR_REGCOUNT
	.align		4
.L_17:
        /*006c*/ 	.byte	0x04, 0x2f
        /*006e*/ 	.short	(.L_19 - .L_18)
	.align		4
.L_18:
        /*0070*/ 	.word	index@(adadeltafloat)
        /*0074*/ 	.word	0x00000012


	//----- nvinfo : EIATTR_FRAME_SIZE
	.align		4
.L_19:
        /*0078*/ 	.byte	0x04, 0x11
        /*007a*/ 	.short	(.L_21 - .L_20)
	.align		4
.L_20:
        /*007c*/ 	.word	index@($__internal_4_$__cuda_sm3x_div_rn_noftz_f32_slowpath)
        /*0080*/ 	.word	0x00000000


	//----- nvinfo : EIATTR_FRAME_SIZE
	.align		4
.L_21:
        /*0084*/ 	.byte	0x04, 0x11
        /*0086*/ 	.short	(.L_23 - .L_22)
	.align		4
.L_22:
        /*0088*/ 	.word	index@($__internal_3_$__cuda_sm20_sqrt_rn_f32_slowpath)
        /*008c*/ 	.word	0x00000000


	//----- nvinfo : EIATTR_FRAME_SIZE
	.align		4
.L_23:
        /*0090*/ 	.byte	0x04, 0x11
        /*0092*/ 	.short	(.L_25 - .L_24)
	.align		4
.L_24:
        /*0094*/ 	.word	index@(adadeltafloat)
        /*0098*/ 	.word	0x00000000


	//----- nvinfo : EIATTR_REGCOUNT
	.align		4
.L_25:
        /*009c*/ 	.byte	0x04, 0x2f
        /*009e*/ 	.short	(.L_27 - .L_26)
	.align		4
.L_26:
        /*00a0*/ 	.word	index@(l1regularizationfloat)
        /*00a4*/ 	.word	0x00000012


	//----- nvinfo : EIATTR_FRAME_SIZE
	.align		4
.L_27:
        /*00a8*/ 	.byte	0x04, 0x11
        /*00aa*/ 	.short	(.L_29 - .L_28)
	.align		4
.L_28:
        /*00ac*/ 	.word	index@($__internal_2_$__cuda_sm3x_div_rn_noftz_f32_slowpath)
        /*00b0*/ 	.word	0x00000000


	//----- nvinfo : EIATTR_FRAME_SIZE
	.align		4
.L_29:
        /*00b4*/ 	.byte	0x04, 0x11
        /*00b6*/ 	.short	(.L_31 - .L_30)
	.align		4
.L_30:
        /*00b8*/ 	.word	index@(l1regularizationfloat)
        /*00bc*/ 	.word	0x00000000


	//----- nvinfo : EIATTR_REGCOUNT
	.align		4
.L_31:
        /*00c0*/ 	.byte	0x04, 0x2f
        /*00c2*/ 	.short	(.L_33 - .L_32)
	.align		4
.L_32:
        /*00c4*/ 	.word	index@(l2regularizationfloat)
        /*00c8*/ 	.word	0x00000012


	//----- nvinfo : EIATTR_FRAME_SIZE
	.align		4
.L_33:
        /*00cc*/ 	.byte	0x04, 0x11
        /*00ce*/ 	.short	(.L_35 - .L_34)
	.align		4
.L_34:
        /*00d0*/ 	.word	index@($__internal_1_$__cuda_sm3x_div_rn_noftz_f32_slowpath)
        /*00d4*/ 	.word	0x00000000


	//----- nvinfo : EIATTR_FRAME_SIZE
	.align		4
.L_35:
        /*00d8*/ 	.byte	0x04, 0x11
        /*00da*/ 	.short	(.L_37 - .L_36)
	.align		4
.L_36:
        /*00dc*/ 	.word	index@(l2regularizationfloat)
        /*00e0*/ 	.word	0x00000000


	//----- nvinfo : EIATTR_REGCOUNT
	.align		4
.L_37:
        /*00e4*/ 	.byte	0x04, 0x2f
        /*00e6*/ 	.short	(.L_39 - .L_38)
	.align		4
.L_38:
        /*00e8*/ 	.word	index@(l1l2regularizationfloat)
        /*00ec*/ 	.word	0x00000014


	//----- nvinfo : EIATTR_FRAME_SIZE
	.align		4
.L_39:
        /*00f0*/ 	.byte	0x04, 0x11
        /*00f2*/ 	.short	(.L_41 - .L_40)
	.align		4
.L_40:
        /*00f4*/ 	.word	index@($__internal_0_$__cuda_sm3x_div_rn_noftz_f32_slowpath)
        /*00f8*/ 	.word	0x00000000


	//----- nvinfo : EIATTR_FRAME_SIZE
	.align		4
.L_41:
        /*00fc*/ 	.byte	0x04, 0x11
        /*00fe*/ 	.short	(.L_43 - .L_42)
	.align		4
.L_42:
        /*0100*/ 	.word	index@(l1l2regularizationfloat)
        /*0104*/ 	.word	0x00000000


	//----- nvinfo : EIATTR_REGCOUNT
	.align		4
.L_43:
        /*0108*/ 	.byte	0x04, 0x2f
        /*010a*/ 	.short	(.L_45 - .L_44)
	.align		4
.L_44:
        /*010c*/ 	.word	index@(simpleadds)
        /*0110*/ 	.word	0x00000012


	//----- nvinfo : EIATTR_FRAME_SIZE
	.align		4
.L_45:
        /*0114*/ 	.byte	0x04, 0x11
        /*0116*/ 	.short	(.L_47 - .L_46)
	.align		4
.L_46:
        /*0118*/ 	.word	index@(simpleadds)
        /*011c*/ 	.word	0x00000000


	//----- nvinfo : EIATTR_REGCOUNT
	.align		4
.L_47:
        /*0120*/ 	.byte	0x04, 0x2f
        /*0122*/ 	.short	(.L_49 - .L_48)
	.align		4
.L_48:
        /*0124*/ 	.word	index@(copyto)
        /*0128*/ 	.word	0x0000000a


	//----- nvinfo : EIATTR_FRAME_SIZE
	.align		4
.L_49:
        /*012c*/ 	.byte	0x04, 0x11
        /*012e*/ 	.short	(.L_51 - .L_50)
	.align		4
.L_50:
        /*0130*/ 	.word	index@(copyto)
        /*0134*/ 	.word	0x00000000


	//----- nvinfo : EIATTR_MIN_STACK_SIZE
	.align		4
.L_51:
        /*0138*/ 	.byte	0x04, 0x12
        /*013a*/ 	.short	(.L_53 - .L_52)
	.align		4
.L_52:
        /*013c*/ 	.word	index@(copyto)
        /*0140*/ 	.word	0x00000000


	//----- nvinfo : EIATTR_MIN_STACK_SIZE
	.align		4
.L_53:
        /*0144*/ 	.byte	0x04, 0x12
        /*0146*/ 	.short	(.L_55 - .L_54)
	.align		4
.L_54:
        /*0148*/ 	.word	index@(simpleadds)
        /*014c*/ 	.word	0x00000000


	//----- nvinfo : EIATTR_MIN_STACK_SIZE
	.align		4
.L_55:
        /*0150*/ 	.byte	0x04, 0x12
        /*0152*/ 	.short	(.L_57 - .L_56)
	.align		4
.L_56:
        /*0154*/ 	.word	index@(l1l2regularizationfloat)
        /*0158*/ 	.word	0x00000000


	//----- nvinfo : EIATTR_MIN_STACK_SIZE
	.align		4
.L_57:
        /*015c*/ 	.byte	0x04, 0x12
        /*015e*/ 	.short	(.L_59 - .L_58)
	.align		4
.L_58:
        /*0160*/ 	.word	index@(l2regularizationfloat)
        /*0164*/ 	.word	0x00000000


	//----- nvinfo : EIATTR_MIN_STACK_SIZE
	.align		4
.L_59:
        /*0168*/ 	.byte	0x04, 0x12
        /*016a*/ 	.short	(.L_61 - .L_60)
	.align		4
.L_60:
        /*016c*/ 	.word	index@(l1regularizationfloat)
        /*0170*/ 	.word	0x00000000


	//----- nvinfo : EIATTR_MIN_STACK_SIZE
	.align		4
.L_61:
        /*0174*/ 	.byte	0x04, 0x12
        /*0176*/ 	.short	(.L_63 - .L_62)
	.align		4
.L_62:
        /*0178*/ 	.word	index@(adadeltafloat)
        /*017c*/ 	.word	0x00000000


	//----- nvinfo : EIATTR_MIN_STACK_SIZE
	.align		4
.L_63:
        /*0180*/ 	.byte	0x04, 0x12
        /*0182*/ 	.short	(.L_65 - .L_64)
	.align		4
.L_64:
        /*0184*/ 	.word	index@(adamfloat)
        /*0188*/ 	.word	0x00000000


	//----- nvinfo : EIATTR_MIN_STACK_SIZE
	.align		4
.L_65:
        /*018c*/ 	.byte	0x04, 0x12
        /*018e*/ 	.short	(.L_67 - .L_66)
	.align		4
.L_66:
        /*0190*/ 	.word	index@(adagradfloat)
        /*0194*/ 	.word	0x00000000
.L_67:


//--------------------- .nv.compat                --------------------------
	.section	.nv.compat,"",@"SHT_CUDA_COMPAT_INFO"
	.align	4
        /*0000*/ 	.byte	0x02, 0x09, 0x00, 0x00, 0x02, 0x02, 0x01, 0x00, 0x02, 0x05, 0x05, 0x00, 0x03, 0x07, 0x01, 0x01
        /*0010*/ 	.byte	0x02, 0x03, 0x00, 0x00, 0x02, 0x06, 0x01, 0x00, 0x04, 0x0b, 0x08, 0x00, 0x01, 0x00, 0x00, 0x00
        /*0020*/ 	.byte	0x00, 0x00, 0x00, 0x00


//--------------------- .nv.info.copyto           --------------------------
	.section	.nv.info.copyto,"",@"SHT_CUDA_INFO"
	.sectionflags	@""
	.align	4


	//----- nvinfo : EIATTR_CUDA_API_VERSION
	.align		4
        /*0000*/ 	.byte	0x04, 0x37
        /*0002*/ 	.short	(.L_69 - .L_68)
.L_68:
        /*0004*/ 	.word	0x00000082


	//----- nvinfo : EIATTR_KPARAM_INFO
	.align		4
.L_69:
        /*0008*/ 	.byte	0x04, 0x17
        /*000a*/ 	.short	(.L_71 - .L_70)
.L_70:
        /*000c*/ 	.word	0x00000000
        /*0010*/ 	.short	0x0002
        /*0012*/ 	.short	0x0010
        /*0014*/ 	.byte	0x00, 0xf5, 0x21, 0x00


	//----- nvinfo : EIATTR_KPARAM_INFO
	.align		4
.L_71:
        /*0018*/ 	.byte	0x04, 0x17
        /*001a*/ 	.short	(.L_73 - .L_72)
.L_72:
        /*001c*/ 	.word	0x00000000
        /*0020*/ 	.short	0x0001
        /*0022*/ 	.short	0x0008
        /*0024*/ 	.byte	0x00, 0xf5, 0x21, 0x00


	//----- nvinfo : EIATTR_KPARAM_INFO
	.align		4
.L_73:
        /*0028*/ 	.byte	0x04, 0x17
        /*002a*/ 	.short	(.L_75 - .L_74)
.L_74:
        /*002c*/ 	.word	0x00000000
        /*0030*/ 	.short	0x0000
        /*0032*/ 	.short	0x0000
        /*0034*/ 	.byte	0x00, 0xf0, 0x11, 0x00


	//----- nvinfo : EIATTR_SPARSE_MMA_MASK
	.align		4
.L_75:
        /*0038*/ 	.byte	0x03, 0x50
        /*003a*/ 	.short	0x0000


	//----- nvinfo : EIATTR_MAXREG_COUNT
	.align		4
        /*003c*/ 	.byte	0x03, 0x1b
        /*003e*/ 	.short	0x00ff


	//----- nvinfo : EIATTR_MERCURY_ISA_VERSION
	.align		4
        /*0040*/ 	.byte	0x03, 0x5f
        /*0042*/ 	.short	0x0101


	//----- nvinfo : EIATTR_VRC_CTA_INIT_COUNT
	.align		4
        /*0044*/ 	.byte	0x02, 0x4a
	.zero		1
	.zero		1


	//----- nvinfo : EIATTR_EXIT_INSTR_OFFSETS
	.align		4
        /*0048*/ 	.byte	0x04, 0x1c
        /*004a*/ 	.short	(.L_77 - .L_76)


	//   ....[0]....
.L_76:
        /*004c*/ 	.word	0x000000a0


	//   ....[1]....
        /*0050*/ 	.word	0x00000120


	//----- nvinfo : EIATTR_CBANK_PARAM_SIZE
	.align		4
.L_77:
        /*0054*/ 	.byte	0x03, 0x19
        /*0056*/ 	.short	0x0018


	//----- nvinfo : EIATTR_PARAM_CBANK
	.align		4
        /*0058*/ 	.byte	0x04, 0x0a
        /*005a*/ 	.short	(.L_79 - .L_78)
	.align		4
.L_78:
        /*005c*/ 	.word	index@(.nv.constant0.copyto)
        /*0060*/ 	.short	0x0380
        /*0062*/ 	.short	0x0018


	//----- nvinfo : EIATTR_SW_WAR
	.align		4
.L_79:
        /*0064*/ 	.byte	0x04, 0x36
        /*0066*/ 	.short	(.L_81 - .L_80)
.L_80:
        /*0068*/ 	.word	0x00000008
.L_81:


//--------------------- .nv.info.simpleadds       --------------------------
	.section	.nv.info.simpleadds,"",@"SHT_CUDA_INFO"
	.sectionflags	@""
	.align	4


	//----- nvinfo : EIATTR_CUDA_API_VERSION
	.align		4
        /*0000*/ 	.byte	0x04, 0x37
        /*0002*/ 	.short	(.L_83 - .L_82)
.L_82:
        /*0004*/ 	.word	0x00000082


	//----- nvinfo : EIATTR_KPARAM_INFO
	.align		4
.L_83:
        /*0008*/ 	.byte	0x04, 0x17
        /*000a*/ 	.short	(.L_85 - .L_84)
.L_84:
        /*000c*/ 	.word	0x00000000
        /*0010*/ 	.short	0x0004
        /*0012*/ 	.short	0x0020
        /*0014*/ 	.byte	0x00, 0xf5, 0x21, 0x00


	//----- nvinfo : EIATTR_KPARAM_INFO
	.align		4
.L_85:
        /*0018*/ 	.byte	0x04, 0x17
        /*001a*/ 	.short	(.L_87 - .L_86)
.L_86:
        /*001c*/ 	.word	0x00000000
        /*0020*/ 	.short	0x0003
        /*0022*/ 	.short	0x0018
        /*0024*/ 	.byte	0x00, 0xf5, 0x21, 0x00


	//----- nvinfo : EIATTR_KPARAM_INFO
	.align		4
.L_87:
        /*0028*/ 	.byte	0x04, 0x17
        /*002a*/ 	.short	(.L_89 - .L_88)
.L_88:
        /*002c*/ 	.word	0x00000000
        /*0030*/ 	.short	0x0002
        /*0032*/ 	.short	0x0010
        /*0034*/ 	.byte	0x00, 0xf5, 0x21, 0x00


	//----- nvinfo : EIATTR_KPARAM_INFO
	.align		4
.L_89:
        /*0038*/ 	.byte	0x04, 0x17
        /*003a*/ 	.short	(.L_91 - .L_90)
.L_90:
        /*003c*/ 	.word	0x00000000
        /*0040*/ 	.short	0x0001
        /*0042*/ 	.short	0x0008
        /*0044*/ 	.byte	0x00, 0xf5, 0x21, 0x00


	//----- nvinfo : EIATTR_KPARAM_INFO
	.align		4
.L_91:
        /*0048*/ 	.byte	0x04, 0x17
        /*004a*/ 	.short	(.L_93 - .L_92)
.L_92:
        /*004c*/ 	.word	0x00000000
        /*0050*/ 	.short	0x0000
        /*0052*/ 	.short	0x0000
        /*0054*/ 	.byte	0x00, 0xf0, 0x11, 0x00


	//----- nvinfo : EIATTR_SPARSE_MMA_MASK
	.align		4
.L_93:
        /*0058*/ 	.byte	0x03, 0x50
        /*005a*/ 	.short	0x0000


	//----- nvinfo : EIATTR_MAXREG_COUNT
	.align		4
        /*005c*/ 	.byte	0x03, 0x1b
        /*005e*/ 	.short	0x00ff


	//----- nvinfo : EIATTR_MERCURY_ISA_VERSION
	.align		4
        /*0060*/ 	.byte	0x03, 0x5f
        /*0062*/ 	.short	0x0101


	//----- nvinfo : EIATTR_VRC_CTA_INIT_COUNT
	.align		4
        /*0064*/ 	.byte	0x02, 0x4a
	.zero		1
	.zero		1


	//----- nvinfo : EIATTR_EXIT_INSTR_OFFSETS
	.align		4
        /*0068*/ 	.byte	0x04, 0x1c
        /*006a*/ 	.short	(.L_95 - .L_94)


	//   ....[0]....
.L_94:
        /*006c*/ 	.word	0x00000070


	//   ....[1]....
        /*0070*/ 	.word	0x00000190


	//----- nvinfo : EIATTR_CBANK_PARAM_SIZE
	.align		4
.L_95:
        /*0074*/ 	.byte	0x03, 0x19
        /*0076*/ 	.short	0x0028


	//----- nvinfo : EIATTR_PARAM_CBANK
	.align		4
        /*0078*/ 	.byte	0x04, 0x0a
        /*007a*/ 	.short	(.L_97 - .L_96)
	.align		4
.L_96:
        /*007c*/ 	.word	index@(.nv.constant0.simpleadds)
        /*0080*/ 	.short	0x0380
        /*0082*/ 	.short	0x0028


	//----- nvinfo : EIATTR_SW_WAR
	.align		4
.L_97:
        /*0084*/ 	.byte	0x04, 0x36
        /*0086*/ 	.short	(.L_99 - .L_98)
.L_98:
        /*0088*/ 	.word	0x00000008
.L_99:


//--------------------- .nv.info.l1l2regularizationfloat --------------------------
	.section	.nv.info.l1l2regularizationfloat,"",@"SHT_CUDA_INFO"
	.sectionflags	@""
	.align	4


	//----- nvinfo : EIATTR_CUDA_API_VERSION
	.align		4
        /*0000*/ 	.byte	0x04, 0x37
        /*0002*/ 	.short	(.L_101 - .L_100)
.L_100:
        /*0004*/ 	.word	0x00000082


	//----- nvinfo : EIATTR_KPARAM_INFO
	.align		4
.L_101:
        /*0008*/ 	.byte	0x04, 0x17
        /*000a*/ 	.short	(.L_103 - .L_102)
.L_102:
        /*000c*/ 	.word	0x00000000
        /*0010*/ 	.short	0x0007
        /*0012*/ 	.short	0x0030
        /*0014*/ 	.byte	0x00, 0xf0, 0x11, 0x00


	//----- nvinfo : EIATTR_KPARAM_INFO
	.align		4
.L_103:
        /*0018*/ 	.byte	0x04, 0x17
        /*001a*/ 	.short	(.L_105 - .L_104)
.L_104:
        /*001c*/ 	.word	0x00000000
        /*0020*/ 	.short	0x0006
        /*0022*/ 	.short	0x002c
        /*0024*/ 	.byte	0x00, 0xf0, 0x11, 0x00


	//----- nvinfo : EIATTR_KPARAM_INFO
	.align		4
.L_105:
        /*0028*/ 	.byte	0x04, 0x17
        /*002a*/ 	.short	(.L_107 - .L_106)
.L_106:
        /*002c*/ 	.word	0x00000000
        /*0030*/ 	.short	0x0005
        /*0032*/ 	.short	0x0028
        /*0034*/ 	.byte	0x00, 0xf0, 0x11, 0x00


	//----- nvinfo : EIATTR_KPARAM_INFO
	.align		4
.L_107:
        /*0038*/ 	.byte	0x04, 0x17
        /*003a*/ 	.short	(.L_109 - .L_108)
.L_108:
        /*003c*/ 	.word	0x00000000
        /*0040*/ 	.short	0x0004
        /*0042*/ 	.short	0x0020
        /*0044*/ 	.byte	0x00, 0xf5, 0x21, 0x00


	//----- nvinfo : EIATTR_KPARAM_INFO
	.align		4
.L_109:
        /*0048*/ 	.byte	0x04, 0x17
        /*004a*/ 	.short	(.L_111 - .L_110)
.L_110:
        /*004c*/ 	.word	0x00000000
        /*0050*/ 	.short	0x0003
        /*0052*/ 	.short	0x0018
        /*0054*/ 	.byte	0x00, 0xf5, 0x21, 0x00


	//----- nvinfo : EIATTR_KPARAM_INFO
	.align		4
.L_111:
        /*0058*/ 	.byte	0x04, 0x17
        /*005a*/ 	.short	(.L_113 - .L_112)
.L_112:
        /*005c*/ 	.word	0x00000000
        /*0060*/ 	.short	0x0002
        /*0062*/ 	.short	0x0010
        /*0064*/ 	.byte	0x00, 0xf5, 0x21, 0x00


	//----- nvinfo : EIATTR_KPARAM_INFO
	.align		4
.L_113:
        /*0068*/ 	.byte	0x04, 0x17
        /*006a*/ 	.short	(.L_115 - .L_114)
.L_114:
        /*006c*/ 	.word	0x00000000
        /*0070*/ 	.short	0x0001
        /*0072*/ 	.short	0x0008
        /*0074*/ 	.byte	0x00, 0xf5, 0x21, 0x00


	//----- nvinfo : EIATTR_KPARAM_INFO
	.align		4
.L_115:
        /*0078*/ 	.byte	0x04, 0x17
        /*007a*/ 	.short	(.L_117 - .L_116)
.L_116:
        /*007c*/ 	.word	0x00000000
        /*0080*/ 	.short	0x0000
        /*0082*/ 	.short	0x0000
        /*0084*/ 	.byte	0x00, 0xf0, 0x11, 0x00


	//----- nvinfo : EIATTR_SPARSE_MMA_MASK
	.align		4
.L_117:
        /*0088*/ 	.byte	0x03, 0x50
        /*008a*/ 	.short	0x0000


	//----- nvinfo : EIATTR_MAXREG_COUNT
	.align		4
        /*008c*/ 	.byte	0x03, 0x1b
        /*008e*/ 	.short	0x00ff


	//----- nvinfo : EIATTR_MERCURY_ISA_VERSION
	.align		4
        /*0090*/ 	.byte	0x03, 0x5f
        /*0092*/ 	.short	0x0101


	//----- nvinfo : EIATTR_VRC_CTA_INIT_COUNT
	.align		4
        /*0094*/ 	.byte	0x02, 0x4a
	.zero		1
	.zero		1


	//----- nvinfo : EIATTR_EXIT_INSTR_OFFSETS
	.align		4
        /*0098*/ 	.byte	0x04, 0x1c
        /*009a*/ 	.short	(.L_119 - .L_118)


	//   ....[0]....
.L_118:
        /*009c*/ 	.word	0x00000070


	//   ....[1]....
        /*00a0*/ 	.word	0x000002e0


	//----- nvinfo : EIATTR_CRS_STACK_SIZE
	.align		4
.L_119:
        /*00a4*/ 	.byte	0x04, 0x1e
        /*00a6*/ 	.short	(.L_121 - .L_120)
.L_120:
        /*00a8*/ 	.word	0x00000000


	//----- nvinfo : EIATTR_CBANK_PARAM_SIZE
	.align		4
.L_121:
        /*00ac*/ 	.byte	0x03, 0x19
        /*00ae*/ 	.short	0x0034


	//----- nvinfo : EIATTR_PARAM_CBANK
	.align		4
        /*00b0*/ 	.byte	0x04, 0x0a
        /*00b2*/ 	.short	(.L_123 - .L_122)
	.align		4
.L_122:
        /*00b4*/ 	.word	index@(.nv.constant0.l1l2regularizationfloat)
        /*00b8*/ 	.short	0x0380
        /*00ba*/ 	.short	0x0034


	//----- nvinfo : EIATTR_SW_WAR
	.align		4
.L_123:
        /*00bc*/ 	.byte	0x04, 0x36
        /*00be*/ 	.short	(.L_125 - .L_124)
.L_124:
        /*00c0*/ 	.word	0x00000008
.L_125:


//--------------------- .nv.info.l2regularizationfloat --------------------------
	.section	.nv.info.l2regularizationfloat,"",@"SHT_CUDA_INFO"
	.sectionflags	@""
	.align	4


	//----- nvinfo : EIATTR_CUDA_API_VERSION
	.align		4
        /*0000*/ 	.byte	0x04, 0x37
        /*0002*/ 	.short	(.L_127 - .L_126)
.L_126:
        /*0004*/ 	.word	0x00000082


	//----- nvinfo : EIATTR_KPARAM_INFO
	.align		4
.L_127:
        /*0008*/ 	.byte	0x04, 0x17
        /*000a*/ 	.short	(.L_129 - .L_128)
.L_128:
        /*000c*/ 	.word	0x00000000
        /*0010*/ 	.short	0x0007
        /*0012*/ 	.short	0x0030
        /*0014*/ 	.byte	0x00, 0xf0, 0x11, 0x00


	//----- nvinfo : EIATTR_KPARAM_INFO
	.align		4
.L_129:
        /*0018*/ 	.byte	0x04, 0x17
        /*001a*/ 	.short	(.L_131 - .L_130)
.L_130:
        /*001c*/ 	.word	0x00000000
        /*0020*/ 	.short	0x0006
        /*0022*/ 	.short	0x002c
        /*0024*/ 	.byte	0x00, 0xf0, 0x11, 0x00


	//----- nvinfo : EIATTR_KPARAM_INFO
	.align		4
.L_131:
        /*0028*/ 	.byte	0x04, 0x17
        /*002a*/ 	.short	(.L_133 - .L_132)
.L_132:
        /*002c*/ 	.word	0x00000000
        /*0030*/ 	.short	0x0005
        /*0032*/ 	.short	0x0028
        /*0034*/ 	.byte	0x00, 0xf0, 0x11, 0x00


	//----- nvinfo : EIATTR_KPARAM_INFO
	.align		4
.L_133:
        /*0038*/ 	.byte	0x04, 0x17
        /*003a*/ 	.short	(.L_135 - .L_134)
.L_134:
        /*003c*/ 	.word	0x00000000
        /*0040*/ 	.short	0x0004
        /*0042*/ 	.short	0x0020
        /*0044*/ 	.byte	0x00, 0xf5, 0x21, 0x00


	//----- nvinfo : EIATTR_KPARAM_INFO
	.align		4
.L_135:
        /*0048*/ 	.byte	0x04, 0x17
        /*004a*/ 	.short	(.L_137 - .L_136)
.L_136:
        /*004c*/ 	.word	0x00000000
        /*0050*/ 	.short	0x0003
        /*0052*/ 	.short	0x0018
        /*0054*/ 	.byte	0x00, 0xf5, 0x21, 0x00


	//----- nvinfo : EIATTR_KPARAM_INFO
	.align		4
.L_137:
        /*0058*/ 	.byte	0x04, 0x17
        /*005a*/ 	.short	(.L_139 - .L_138)
.L_138:
        /*005c*/ 	.word	0x00000000
        /*0060*/ 	.short	0x0002
        /*0062*/ 	.short	0x0010
        /*0064*/ 	.byte	0x00, 0xf5, 0x21, 0x00


	//----- nvinfo : EIATTR_KPARAM_INFO
	.align		4
.L_139:
        /*0068*/ 	.byte	0x04, 0x17
        /*006a*/ 	.short	(.L_141 - .L_140)
.L_140:
        /*006c*/ 	.word	0x00000000
        /*0070*/ 	.short	0x0001
        /*0072*/ 	.short	0x0008
        /*0074*/ 	.byte	0x00, 0xf5, 0x21, 0x00


	//----- nvinfo : EIATTR_KPARAM_INFO
	.align		4
.L_141:
        /*0078*/ 	.byte	0x04, 0x17
        /*007a*/ 	.short	(.L_143 - .L_142)
.L_142:
        /*007c*/ 	.word	0x00000000
        /*0080*/ 	.short	0x0000
        /*0082*/ 	.short	0x0000
        /*0084*/ 	.byte	0x00, 0xf0, 0x11, 0x00


	//----- nvinfo : EIATTR_SPARSE_MMA_MASK
	.align		4
.L_143:
        /*0088*/ 	.byte	0x03, 0x50
        /*008a*/ 	.short	0x0000


	//----- nvinfo : EIATTR_MAXREG_COUNT
	.align		4
        /*008c*/ 	.byte	0x03, 0x1b
        /*008e*/ 	.short	0x00ff


	//----- nvinfo : EIATTR_MERCURY_ISA_VERSION
	.align		4
        /*0090*/ 	.byte	0x03, 0x5f
        /*0092*/ 	.short	0x0101


	//----- nvinfo : EIATTR_VRC_CTA_INIT_COUNT
	.align		4
        /*0094*/ 	.byte	0x02, 0x4a
	.zero		1
	.zero		1


	//----- nvinfo : EIATTR_EXIT_INSTR_OFFSETS
	.align		4
        /*0098*/ 	.byte	0x04, 0x1c
        /*009a*/ 	.short	(.L_145 - .L_144)


	//   ....[0]....
.L_144:
        /*009c*/ 	.word	0x00000070


	//   ....[1]....
        /*00a0*/ 	.word	0x00000260


	//----- nvinfo : EIATTR_CRS_STACK_SIZE
	.align		4
.L_145:
        /*00a4*/ 	.byte	0x04, 0x1e
        /*00a6*/ 	.short	(.L_147 - .L_146)
.L_146:
        /*00a8*/ 	.word	0x00000000


	//----- nvinfo : EIATTR_CBANK_PARAM_SIZE
	.align		4
.L_147:
        /*00ac*/ 	.byte	0x03, 0x19
        /*00ae*/ 	.short	0x0034


	//----- nvinfo : EIATTR_PARAM_CBANK
	.align		4
        /*00b0*/ 	.byte	0x04, 0x0a
        /*00b2*/ 	.short	(.L_149 - .L_148)
	.align		4
.L_148:
        /*00b4*/ 	.word	index@(.nv.constant0.l2regularizationfloat)
        /*00b8*/ 	.short	0x0380
        /*00ba*/ 	.short	0x0034


	//----- nvinfo : EIATTR_SW_WAR
	.align		4
.L_149:
        /*00bc*/ 	.byte	0x04, 0x36
        /*00be*/ 	.short	(.L_151 - .L_150)
.L_150:
        /*00c0*/ 	.word	0x00000008
.L_151:


//--------------------- .nv.info.l1regularizationfloat --------------------------
	.section	.nv.info.l1regularizationfloat,"",@"SHT_CUDA_INFO"
	.sectionflags	@""
	.align	4


	//----- nvinfo : EIATTR_CUDA_API_VERSION
	.align		4
        /*0000*/ 	.byte	0x04, 0x37
        /*0002*/ 	.short	(.L_153 - .L_152)
.L_152:
        /*0004*/ 	.word	0x00000082


	//----- nvinfo : EIATTR_KPARAM_INFO
	.align		4
.L_153:
        /*0008*/ 	.byte	0x04, 0x17
        /*000a*/ 	.short	(.L_155 - .L_154)
.L_154:
        /*000c*/ 	.word	0x00000000
        /*0010*/ 	.short	0x0007
        /*0012*/ 	.short	0x0030
        /*0014*/ 	.byte	0x00, 0xf0, 0x11, 0x00


	//----- nvinfo : EIATTR_KPARAM_INFO
	.align		4
.L_155:
        /*0018*/ 	.byte	0x04, 0x17
        /*001a*/ 	.short	(.L_157 - .L_156)
.L_156:
        /*001c*/ 	.word	0x00000000
        /*0020*/ 	.short	0x0006
        /*0022*/ 	.short	0x002c
        /*0024*/ 	.byte	0x00, 0xf0, 0x11, 0x00


	//----- nvinfo : EIATTR_KPARAM_INFO
	.align		4
.L_157:
        /*0028*/ 	.byte	0x04, 0x17
        /*002a*/ 	.short	(.L_159 - .L_158)
.L_158:
        /*002c*/ 	.word	0x00000000
        /*0030*/ 	.short	0x0005
        /*0032*/ 	.short	0x0028
        /*0034*/ 	.byte	0x00, 0xf0, 0x11, 0x00


	//----- nvinfo : EIATTR_KPARAM_INFO
	.align		4
.L_159:
        /*0038*/ 	.byte	0x04, 0x17
        /*003a*/ 	.short	(.L_161 - .L_160)
.L_160:
        /*003c*/ 	.word	0x00000000
        /*0040*/ 	.short	0x0004
        /*0042*/ 	.short	0x0020
        /*0044*/ 	.byte	0x00, 0xf5, 0x21, 0x00


	//----- nvinfo : EIATTR_KPARAM_INFO
	.align		4
.L_161:
        /*0048*/ 	.byte	0x04, 0x17
        /*004a*/ 	.short	(.L_163 - .L_162)
.L_162:
        /*004c*/ 	.word	0x00000000
        /*0050*/ 	.short	0x0003
        /*0052*/ 	.short	0x0018
        /*0054*/ 	.byte	0x00, 0xf5, 0x21, 0x00


	//----- nvinfo : EIATTR_KPARAM_INFO
	.align		4
.L_163:
        /*0058*/ 	.byte	0x04, 0x17
        /*005a*/ 	.short	(.L_165 - .L_164)
.L_164:
        /*005c*/ 	.word	0x00000000
        /*0060*/ 	.short	0x0002
        /*0062*/ 	.short	0x0010
        /*0064*/ 	.byte	0x00, 0xf5, 0x21, 0x00


	//----- nvinfo : EIATTR_KPARAM_INFO
	.align		4
.L_165:
        /*0068*/ 	.byte	0x04, 0x17
        /*006a*/ 	.short	(.L_167 - .L_166)
.L_166:
        /*006c*/ 	.word	0x00000000
        /*0070*/ 	.short	0x0001
        /*0072*/ 	.short	0x0008
        /*0074*/ 	.byte	0x00, 0xf5, 0x21, 0x00


	//----- nvinfo : EIATTR_KPARAM_INFO
	.align		4
.L_167:
        /*0078*/ 	.byte	0x04, 0x17
        /*007a*/ 	.short	(.L_169 - .L_168)
.L_168:
        /*007c*/ 	.word	0x00000000
        /*0080*/ 	.short	0x0000
        /*0082*/ 	.short	0x0000
        /*0084*/ 	.byte	0x00, 0xf0, 0x11, 0x00


	//----- nvinfo : EIATTR_SPARSE_MMA_MASK
	.align		4
.L_169:
        /*0088*/ 	.byte	0x03, 0x50
        /*008a*/ 	.short	0x0000


	//----- nvinfo : EIATTR_MAXREG_COUNT
	.align		4
        /*008c*/ 	.byte	0x03, 0x1b
        /*008e*/ 	.short	0x00ff


	//----- nvinfo : EIATTR_MERCURY_ISA_VERSION
	.align		4
        /*0090*/ 	.byte	0x03, 0x5f
        /*0092*/ 	.short	0x0101


	//----- nvinfo : EIATTR_VRC_CTA_INIT_COUNT
	.align		4
        /*0094*/ 	.byte	0x02, 0x4a
	.zero		1
	.zero		1


	//----- nvinfo : EIATTR_EXIT_INSTR_OFFSETS
	.align		4
        /*0098*/ 	.byte	0x04, 0x1c
        /*009a*/ 	.short	(.L_171 - .L_170)


	//   ....[0]....
.L_170:
        /*009c*/ 	.word	0x00000070


	//   ....[1]....
        /*00a0*/ 	.word	0x00000250


	//----- nvinfo : EIATTR_CRS_STACK_SIZE
	.align		4
.L_171:
        /*00a4*/ 	.byte	0x04, 0x1e
        /*00a6*/ 	.short	(.L_173 - .L_172)
.L_172:
        /*00a8*/ 	.word	0x00000000


	//----- nvinfo : EIATTR_CBANK_PARAM_SIZE
	.align		4
.L_173:
        /*00ac*/ 	.byte	0x03, 0x19
        /*00ae*/ 	.short	0x0034


	//----- nvinfo : EIATTR_PARAM_CBANK
	.align		4
        /*00b0*/ 	.byte	0x04, 0x0a
        /*00b2*/ 	.short	(.L_175 - .L_174)
	.align		4
.L_174:
        /*00b4*/ 	.word	index@(.nv.constant0.l1regularizationfloat)
        /*00b8*/ 	.short	0x0380
        /*00ba*/ 	.short	0x0034


	//----- nvinfo : EIATTR_SW_WAR
	.align		4
.L_175:
        /*00bc*/ 	.byte	0x04, 0x36
        /*00be*/ 	.short	(.L_177 - .L_176)
.L_176:
        /*00c0*/ 	.word	0x00000008
.L_177:


//--------------------- .nv.info.adadeltafloat    --------------------------
	.section	.nv.info.adadeltafloat,"",@"SHT_CUDA_INFO"
	.sectionflags	@""
	.align	4


	//----- nvinfo : EIATTR_CUDA_API_VERSION
	.align		4
        /*0000*/ 	.byte	0x04, 0x37
        /*0002*/ 	.short	(.L_179 - .L_178)
.L_178:
        /*0004*/ 	.word	0x00000082


	//----- nvinfo : EIATTR_KPARAM_INFO
	.align		4
.L_179:
        /*0008*/ 	.byte	0x04, 0x17
        /*000a*/ 	.short	(.L_181 - .L_180)
.L_180:
        /*000c*/ 	.word	0x00000000
        /*0010*/ 	.short	0x0006
        /*0012*/ 	.short	0x002c
        /*0014*/ 	.byte	0x00, 0xf0, 0x11, 0x00


	//----- nvinfo : EIATTR_KPARAM_INFO
	.align		4
.L_181:
        /*0018*/ 	.byte	0x04, 0x17
        /*001a*/ 	.short	(.L_183 - .L_182)
.L_182:
        /*001c*/ 	.word	0x00000000
        /*0020*/ 	.short	0x0005
        /*0022*/ 	.short	0x0028
        /*0024*/ 	.byte	0x00, 0xf0, 0x11, 0x00


	//----- nvinfo : EIATTR_KPARAM_INFO
	.align		4
.L_183:
        /*0028*/ 	.byte	0x04, 0x17
        /*002a*/ 	.short	(.L_185 - .L_184)
.L_184:
        /*002c*/ 	.word	0x00000000
        /*0030*/ 	.short	0x0004
        /*0032*/ 	.short	0x0020
        /*0034*/ 	.byte	0x00, 0xf5, 0x21, 0x00


	//----- nvinfo : EIATTR_KPARAM_INFO
	.align		4
.L_185:
        /*0038*/ 	.byte	0x04, 0x17
        /*003a*/ 	.short	(.L_187 - .L_186)
.L_186:
        /*003c*/ 	.word	0x00000000
        /*0040*/ 	.short	0x0003
        /*0042*/ 	.short	0x0018
        /*0044*/ 	.byte	0x00, 0xf5, 0x21, 0x00


	//----- nvinfo : EIATTR_KPARAM_INFO
	.align		4
.L_187:
        /*0048*/ 	.byte	0x04, 0x17
        /*004a*/ 	.short	(.L_189 - .L_188)
.L_188:
        /*004c*/ 	.word	0x00000000
        /*0050*/ 	.short	0x0002
        /*0052*/ 	.short	0x0010
        /*0054*/ 	.byte	0x00, 0xf5, 0x21, 0x00


	//----- nvinfo : EIATTR_KPARAM_INFO
	.align		4
.L_189:
        /*0058*/ 	.byte	0x04, 0x17
        /*005a*/ 	.short	(.L_191 - .L_190)
.L_190:
        /*005c*/ 	.word	0x00000000
        /*0060*/ 	.short	0x0001
        /*0062*/ 	.short	0x0008
        /*0064*/ 	.byte	0x00, 0xf5, 0x21, 0x00


	//----- nvinfo : EIATTR_KPARAM_INFO
	.align		4
.L_191:
        /*0068*/ 	.byte	0x04, 0x17
        /*006a*/ 	.short	(.L_193 - .L_192)
.L_192:
        /*006c*/ 	.word	0x00000000
        /*0070*/ 	.short	0x0000
        /*0072*/ 	.short	0x0000
        /*0074*/ 	.byte	0x00, 0xf0, 0x11, 0x00


	//----- nvinfo : EIATTR_SPARSE_MMA_MASK
	.align		4
.L_193:
        /*0078*/ 	.byte	0x03, 0x50
        /*007a*/ 	.short	0x0000


	//----- nvinfo : EIATTR_MAXREG_COUNT
	.align		4
        /*007c*/ 	.byte	0x03, 0x1b
        /*007e*/ 	.short	0x00ff


	//----- nvinfo : EIATTR_MERCURY_ISA_VERSION
	.align		4
        /*0080*/ 	.byte	0x03, 0x5f
        /*0082*/ 	.short	0x0101


	//----- nvinfo : EIATTR_VRC_CTA_INIT_COUNT
	.align		4
        /*0084*/ 	.byte	0x02, 0x4a
	.zero		1
	.zero		1


	//----- nvinfo : EIATTR_EXIT_INSTR_OFFSETS
	.align		4
        /*0088*/ 	.byte	0x04, 0x1c
        /*008a*/ 	.short	(.L_195 - .L_194)


	//   ....[0]....
.L_194:
        /*008c*/ 	.word	0x00000070


	//   ....[1]....
        /*0090*/ 	.word	0x00000350


	//----- nvinfo : EIATTR_CRS_STACK_SIZE
	.align		4
.L_195:
        /*0094*/ 	.byte	0x04, 0x1e
        /*0096*/ 	.short	(.L_197 - .L_196)
.L_196:
        /*0098*/ 	.word	0x00000000


	//----- nvinfo : EIATTR_CBANK_PARAM_SIZE
	.align		4
.L_197:
        /*009c*/ 	.byte	0x03, 0x19
        /*009e*/ 	.short	0x0030


	//----- nvinfo : EIATTR_PARAM_CBANK
	.align		4
        /*00a0*/ 	.byte	0x04, 0x0a
        /*00a2*/ 	.short	(.L_199 - .L_198)
	.align		4
.L_198:
        /*00a4*/ 	.word	index@(.nv.constant0.adadeltafloat)
        /*00a8*/ 	.short	0x0380
        /*00aa*/ 	.short	0x0030


	//----- nvinfo : EIATTR_SW_WAR
	.align		4
.L_199:
        /*00ac*/ 	.byte	0x04, 0x36
        /*00ae*/ 	.short	(.L_201 - .L_200)
.L_200:
        /*00b0*/ 	.word	0x00000008
.L_201:


//--------------------- .nv.info.adamfloat        --------------------------
	.section	.nv.info.adamfloat,"",@"SHT_CUDA_INFO"
	.sectionflags	@""
	.align	4


	//----- nvinfo : EIATTR_CUDA_API_VERSION
	.align		4
        /*0000*/ 	.byte	0x04, 0x37
        /*0002*/ 	.short	(.L_203 - .L_202)
.L_202:
        /*0004*/ 	.word	0x00000082


	//----- nvinfo : EIATTR_KPARAM_INFO
	.align		4
.L_203:
        /*0008*/ 	.byte	0x04, 0x17
        /*000a*/ 	.short	(.L_205 - .L_204)
.L_204:
        /*000c*/ 	.word	0x00000000
        /*0010*/ 	.short	0x0009
        /*0012*/ 	.short	0x0038
        /*0014*/ 	.byte	0x00, 0xf0, 0x11, 0x00


	//----- nvinfo : EIATTR_KPARAM_INFO
	.align		4
.L_205:
        /*0018*/ 	.byte	0x04, 0x17
        /*001a*/ 	.short	(.L_207 - .L_206)
.L_206:
        /*001c*/ 	.word	0x00000000
        /*0020*/ 	.short	0x0008
        /*0022*/ 	.short	0x0034
        /*0024*/ 	.byte	0x00, 0xf0, 0x11, 0x00


	//----- nvinfo : EIATTR_KPARAM_INFO
	.align		4
.L_207:
        /*0028*/ 	.byte	0x04, 0x17
        /*002a*/ 	.short	(.L_209 - .L_208)
.L_208:
        /*002c*/ 	.word	0x00000000
        /*0030*/ 	.short	0x0007
        /*0032*/ 	.short	0x0030
        /*0034*/ 	.byte	0x00, 0xf0, 0x11, 0x00


	//----- nvinfo : EIATTR_KPARAM_INFO
	.align		4
.L_209:
        /*0038*/ 	.byte	0x04, 0x17
        /*003a*/ 	.short	(.L_211 - .L_210)
.L_210:
        /*003c*/ 	.word	0x00000000
        /*0040*/ 	.short	0x0006
        /*0042*/ 	.short	0x002c
        /*0044*/ 	.byte	0x00, 0xf0, 0x11, 0x00


	//----- nvinfo : EIATTR_KPARAM_INFO
	.align		4
.L_211:
        /*0048*/ 	.byte	0x04, 0x17
        /*004a*/ 	.short	(.L_213 - .L_212)
.L_212:
        /*004c*/ 	.word	0x00000000
        /*0050*/ 	.short	0x0005
        /*0052*/ 	.short	0x0028
        /*0054*/ 	.byte	0x00, 0xf0, 0x11, 0x00


	//----- nvinfo : EIATTR_KPARAM_INFO
	.align		4
.L_213:
        /*0058*/ 	.byte	0x04, 0x17
        /*005a*/ 	.short	(.L_215 - .L_214)
.L_214:
        /*005c*/ 	.word	0x00000000
        /*0060*/ 	.short	0x0004
        /*0062*/ 	.short	0x0020
        /*0064*/ 	.byte	0x00, 0xf5, 0x21, 0x00


	//----- nvinfo : EIATTR_KPARAM_INFO
	.align		4
.L_215:
        /*0068*/ 	.byte	0x04, 0x17
        /*006a*/ 	.short	(.L_217 - .L_216)
.L_216:
        /*006c*/ 	.word	0x00000000
        /*0070*/ 	.short	0x0003
        /*0072*/ 	.short	0x0018
        /*0074*/ 	.byte	0x00, 0xf5, 0x21, 0x00


	//----- nvinfo : EIATTR_KPARAM_INFO
	.align		4
.L_217:
        /*0078*/ 	.byte	0x04, 0x17
        /*007a*/ 	.short	(.L_219 - .L_218)
.L_218:
        /*007c*/ 	.word	0x00000000
        /*0080*/ 	.short	0x0002
        /*0082*/ 	.short	0x0010
        /*0084*/ 	.byte	0x00, 0xf5, 0x21, 0x00


	//----- nvinfo : EIATTR_KPARAM_INFO
	.align		4
.L_219:
        /*0088*/ 	.byte	0x04, 0x17
        /*008a*/ 	.short	(.L_221 - .L_220)
.L_220:
        /*008c*/ 	.word	0x00000000
        /*0090*/ 	.short	0x0001
        /*0092*/ 	.short	0x0008
        /*0094*/ 	.byte	0x00, 0xf5, 0x21, 0x00


	//----- nvinfo : EIATTR_KPARAM_INFO
	.align		4
.L_221:
        /*0098*/ 	.byte	0x04, 0x17
        /*009a*/ 	.short	(.L_223 - .L_222)
.L_222:
        /*009c*/ 	.word	0x00000000
        /*00a0*/ 	.short	0x0000
        /*00a2*/ 	.short	0x0000
        /*00a4*/ 	.byte	0x00, 0xf0, 0x11, 0x00


	//----- nvinfo : EIATTR_SPARSE_MMA_MASK
	.align		4
.L_223:
        /*00a8*/ 	.byte	0x03, 0x50
        /*00aa*/ 	.short	0x0000


	//----- nvinfo : EIATTR_MAXREG_COUNT
	.align		4
        /*00ac*/ 	.byte	0x03, 0x1b
        /*00ae*/ 	.short	0x00ff


	//----- nvinfo : EIATTR_MERCURY_ISA_VERSION
	.align		4
        /*00b0*/ 	.byte	0x03, 0x5f
        /*00b2*/ 	.short	0x0101


	//----- nvinfo : EIATTR_VRC_CTA_INIT_COUNT
	.align		4
        /*00b4*/ 	.byte	0x02, 0x4a
	.zero		1
	.zero		1


	//----- nvinfo : EIATTR_EXIT_INSTR_OFFSETS
	.align		4
        /*00b8*/ 	.byte	0x04, 0x1c
        /*00ba*/ 	.short	(.L_225 - .L_224)


	//   ....[0]....
.L_224:
        /*00bc*/ 	.word	0x000000a0


	//   ....[1]....
        /*00c0*/ 	.word	0x00001290


	//----- nvinfo : EIATTR_CRS_STACK_SIZE
	.align		4
.L_225:
        /*00c4*/ 	.byte	0x04, 0x1e
        /*00c6*/ 	.short	(.L_227 - .L_226)
.L_226:
        /*00c8*/ 	.word	0x00000000


	//----- nvinfo : EIATTR_CBANK_PARAM_SIZE
	.align		4
.L_227:
        /*00cc*/ 	.byte	0x03, 0x19
        /*00ce*/ 	.short	0x003c


	//----- nvinfo : EIATTR_PARAM_CBANK
	.align		4
        /*00d0*/ 	.byte	0x04, 0x0a
        /*00d2*/ 	.short	(.L_229 - .L_228)
	.align		4
.L_228:
        /*00d4*/ 	.word	index@(.nv.constant0.adamfloat)
        /*00d8*/ 	.short	0x0380
        /*00da*/ 	.short	0x003c


	//----- nvinfo : EIATTR_SW_WAR
	.align		4
.L_229:
        /*00dc*/ 	.byte	0x04, 0x36
        /*00de*/ 	.short	(.L_231 - .L_230)
.L_230:
        /*00e0*/ 	.word	0x00000008
.L_231:


//--------------------- .nv.info.adagradfloat     --------------------------
	.section	.nv.info.adagradfloat,"",@"SHT_CUDA_INFO"
	.sectionflags	@""
	.align	4


	//----- nvinfo : EIATTR_CUDA_API_VERSION
	.align		4
        /*0000*/ 	.byte	0x04, 0x37
        /*0002*/ 	.short	(.L_233 - .L_232)
.L_232:
        /*0004*/ 	.word	0x00000082


	//----- nvinfo : EIATTR_KPARAM_INFO
	.align		4
.L_233:
        /*0008*/ 	.byte	0x04, 0x17
        /*000a*/ 	.short	(.L_235 - .L_234)
.L_234:
        /*000c*/ 	.word	0x00000000
        /*0010*/ 	.short	0x0005
        /*0012*/ 	.short	0x0024
        /*0014*/ 	.byte	0x00, 0xf0, 0x11, 0x00


	//----- nvinfo : EIATTR_KPARAM_INFO
	.align		4
.L_235:
        /*0018*/ 	.byte	0x04, 0x17
        /*001a*/ 	.short	(.L_237 - .L_236)
.L_236:
        /*001c*/ 	.word	0x00000000
        /*0020*/ 	.short	0x0004
        /*0022*/ 	.short	0x0020
        /*0024*/ 	.byte	0x00, 0xf0, 0x11, 0x00


	//----- nvinfo : EIATTR_KPARAM_INFO
	.align		4
.L_237:
        /*0028*/ 	.byte	0x04, 0x17
        /*002a*/ 	.short	(.L_239 - .L_238)
.L_238:
        /*002c*/ 	.word	0x00000000
        /*0030*/ 	.short	0x0003
        /*0032*/ 	.short	0x0018
        /*0034*/ 	.byte	0x00, 0xf5, 0x21, 0x00


	//----- nvinfo : EIATTR_KPARAM_INFO
	.align		4
.L_239:
        /*0038*/ 	.byte	0x04, 0x17
        /*003a*/ 	.short	(.L_241 - .L_240)
.L_240:
        /*003c*/ 	.word	0x00000000
        /*0040*/ 	.short	0x0002
        /*0042*/ 	.short	0x0010
        /*0044*/ 	.byte	0x00, 0xf5, 0x21, 0x00


	//----- nvinfo : EIATTR_KPARAM_INFO
	.align		4
.L_241:
        /*0048*/ 	.byte	0x04, 0x17
        /*004a*/ 	.short	(.L_243 - .L_242)
.L_242:
        /*004c*/ 	.word	0x00000000
        /*0050*/ 	.short	0x0001
        /*0052*/ 	.short	0x0008
        /*0054*/ 	.byte	0x00, 0xf5, 0x21, 0x00


	//----- nvinfo : EIATTR_KPARAM_INFO
	.align		4
.L_243:
        /*0058*/ 	.byte	0x04, 0x17
        /*005a*/ 	.short	(.L_245 - .L_244)
.L_244:
        /*005c*/ 	.word	0x00000000
        /*0060*/ 	.short	0x0000
        /*0062*/ 	.short	0x0000
        /*0064*/ 	.byte	0x00, 0xf0, 0x11, 0x00


	//----- nvinfo : EIATTR_SPARSE_MMA_MASK
	.align		4
.L_245:
        /*0068*/ 	.byte	0x03, 0x50
        /*006a*/ 	.short	0x0000


	//----- nvinfo : EIATTR_MAXREG_COUNT
	.align		4
        /*006c*/ 	.byte	0x03, 0x1b
        /*006e*/ 	.short	0x00ff


	//----- nvinfo : EIATTR_MERCURY_ISA_VERSION
	.align		4
        /*0070*/ 	.byte	0x03, 0x5f
        /*0072*/ 	.short	0x0101


	//----- nvinfo : EIATTR_VRC_CTA_INIT_COUNT
	.align		4
        /*0074*/ 	.byte	0x02, 0x4a
	.zero		1
	.zero		1


	//----- nvinfo : EIATTR_EXIT_INSTR_OFFSETS
	.align		4
        /*0078*/ 	.byte	0x04, 0x1c
        /*007a*/ 	.short	(.L_247 - .L_246)


	//   ....[0]....
.L_246:
        /*007c*/ 	.word	0x00000070


	//   ....[1]....
        /*0080*/ 	.word	0x00000370


	//----- nvinfo : EIATTR_CRS_STACK_SIZE
	.align		4
.L_247:
        /*0084*/ 	.byte	0x04, 0x1e
        /*0086*/ 	.short	(.L_249 - .L_248)
.L_248:
        /*0088*/ 	.word	0x00000000


	//----- nvinfo : EIATTR_CBANK_PARAM_SIZE
	.align		4
.L_249:
        /*008c*/ 	.byte	0x03, 0x19
        /*008e*/ 	.short	0x0028


	//----- nvinfo : EIATTR_PARAM_CBANK
	.align		4
        /*0090*/ 	.byte	0x04, 0x0a
        /*0092*/ 	.short	(.L_251 - .L_250)
	.align		4
.L_250:
        /*0094*/ 	.word	index@(.nv.constant0.adagradfloat)
        /*0098*/ 	.short	0x0380
        /*009a*/ 	.short	0x0028


	//----- nvinfo : EIATTR_SW_WAR
	.align		4
.L_251:
        /*009c*/ 	.byte	0x04, 0x36
        /*009e*/ 	.short	(.L_253 - .L_252)
.L_252:
        /*00a0*/ 	.word	0x00000008
.L_253:


//--------------------- .nv.callgraph             --------------------------
	.section	.nv.callgraph,"",@"SHT_CUDA_CALLGRAPH"
	.align	4
	.sectionentsize	8
	.align		4
        /*0000*/ 	.word	0x00000000
	.align		4
        /*0004*/ 	.word	0xffffffff
	.align		4
        /*0008*/ 	.word	0x00000000
	.align		4
        /*000c*/ 	.word	0xfffffffe
	.align		4
        /*0010*/ 	.word	0x00000000
	.align		4
        /*0014*/ 	.word	0xfffffffd
	.align		4
        /*0018*/ 	.word	0x00000000
	.align		4
        /*001c*/ 	.word	0xfffffffc


//--------------------- .text.copyto              --------------------------
	.section	.text.copyto,"ax",@progbits
	.align	128
        .global         copyto
        .type           copyto,@function
        .size           copyto,(.L_x_121 - copyto)
        .other          copyto,@"STO_CUDA_ENTRY STV_DEFAULT"
copyto:
.text.copyto:
[----:B------:R-:W-:Y:S01]  /*0000*/  LDC R1, c[0x0][0x37c] ;  /* 0x0000df00ff017b82 */ /* 0x000fe20000000800 */
[----:B------:R-:W0:Y:S07]  /*0010*/  S2R R0, SR_TID.X ;  /* 0x0000000000007919 */ /* 0x000e2e0000002100 */
[----:B------:R-:W-:Y:S01]  /*0020*/  S2UR UR4, SR_CTAID.Y ;  /* 0x00000000000479c3 */ /* 0x000fe20000002600 */
[----:B------:R-:W1:Y:S01]  /*0030*/  LDCU UR5, c[0x0][0x370] ;  /* 0x00006e00ff0577ac */ /* 0x000e620008000800 */
[----:B------:R-:W2:Y:S06]  /*0040*/  LDCU UR7, c[0x0][0x380] ;  /* 0x00007000ff0777ac */ /* 0x000eac0008000800 */
[----:B------:R-:W1:Y:S08]  /*0050*/  S2UR UR6, SR_CTAID.X ;  /* 0x00000000000679c3 */ /* 0x000e700000002500 */
[----:B------:R-:W0:Y:S01]  /*0060*/  LDC R7, c[0x0][0x360] ;  /* 0x0000d800ff077b82 */ /* 0x000e220000000800 */
[----:B-1----:R-:W-:-:S06]  /*0070*/  UIMAD UR4, UR4, UR5, UR6 ;  /* 0x00000005040472a4 */ /* 0x002fcc000f8e0206 */
[----:B0-----:R-:W-:-:S05]  /*0080*/  IMAD R7, R7, UR4, R0 ;  /* 0x0000000407077c24 */ /* 0x001fca000f8e0200 */
[----:B--2---:R-:W-:-:S13]  /*0090*/  ISETP.GE.AND P0, PT, R7, UR7, PT ;  /* 0x0000000707007c0c */ /* 0x004fda000bf06270 */
[----:B------:R-:W-:Y:S05]  /*00a0*/  @P0 EXIT ;  /* 0x000000000000094d */ /* 0x000fea0003800000 */
[----:B------:R-:W0:Y:S01]  /*00b0*/  LDC.64 R2, c[0x0][0x390] ;  /* 0x0000e400ff027b82 */ /* 0x000e220000000a00 */
[----:B------:R-:W1:Y:S07]  /*00c0*/  LDCU.64 UR4, c[0x0][0x358] ;  /* 0x00006b00ff0477ac */ /* 0x000e6e0008000a00 */
[----:B------:R-:W2:Y:S01]  /*00d0*/  LDC.64 R4, c[0x0][0x388] ;  /* 0x0000e200ff047b82 */ /* 0x000ea20000000a00 */
[----:B0-----:R-:W-:-:S06]  /*00e0*/  IMAD.WIDE R2, R7, 0x4, R2 ;  /* 0x0000000407027825 */ /* 0x001fcc00078e0202 */
[----:B-1----:R-:W3:Y:S01]  /*00f0*/  LDG.E R3, desc[UR4][R2.64] ;  /* 0x0000000402037981 */ /* 0x002ee2000c1e1900 */
[----:B--2---:R-:W-:-:S05]  /*0100*/  IMAD.WIDE R4, R7, 0x4, R4 ;  /* 0x0000000407047825 */ /* 0x004fca00078e0204 */
[----:B---3--:R-:W-:Y:S01]  /*0110*/  STG.E desc[UR4][R4.64], R3 ;  /* 0x0000000304007986 */ /* 0x008fe2000c101904 */
[----:B------:R-:W-:Y:S05]  /*0120*/  EXIT ;  /* 0x000000000000794d */ /* 0x000fea0003800000 */
.L_x_0:
[----:B------:R-:W-:-:S00]  /*0130*/  BRA `(.L_x_0) ;  /* 0xfffffffc00fc7947 */ /* 0x000fc0000383ffff */
[----:B------:R-:W-:-:S00]  /*0140*/  NOP ;  /* 0x0000000000007918 */ /* 0x000fc00000000000 */
        /* <DEDUP_REMOVED lines=11> */
.L_x_121:


//--------------------- .text.simpleadds          --------------------------
	.section	.text.simpleadds,"ax",@progbits
	.align	128
        .global         simpleadds
        .type           simpleadds,@function
        .size           simpleadds,(.L_x_122 - simpleadds)
        .other          simpleadds,@"STO_CUDA_ENTRY STV_DEFAULT"
simpleadds:
.text.simpleadds:
[----:B------:R-:W-:Y:S01]  /*0000*/  LDC R1, c[0x0][0x37c] ;  /* 0x0000df00ff017b82 */ /* 0x000fe20000000800 */
[----:B------:R-:W0:Y:S07]  /*0010*/  S2R R11, SR_TID.X ;  /* 0x00000000000b7919 */ /* 0x000e2e0000002100 */
[----:B------:R-:W0:Y:S01]  /*0020*/  S2UR UR4, SR_CTAID.X ;  /* 0x00000000000479c3 */ /* 0x000e220000002500 */
[----:B------:R-:W1:Y:S07]  /*0030*/  LDCU UR5, c[0x0][0x380] ;  /* 0x00007000ff0577ac */ /* 0x000e6e0008000800 */
[----:B------:R-:W0:Y:S02]  /*0040*/  LDC R0, c[0x0][0x360] ;  /* 0x0000d800ff007b82 */ /* 0x000e240000000800 */
[----:B0-----:R-:W-:-:S05]  /*0050*/  IMAD R11, R0, UR4, R11 ;  /* 0x00000004000b7c24 */ /* 0x001fca000f8e020b */
[----:B-1----:R-:W-:-:S13]  /*0060*/  ISETP.GE.AND P0, PT, R11, UR5, PT ;  /* 0x000000050b007c0c */ /* 0x002fda000bf06270 */
[----:B------:R-:W-:Y:S05]  /*0070*/  @P0 EXIT ;  /* 0x000000000000094d */ /* 0x000fea0003800000 */
[----:B------:R-:W0:Y:S01]  /*0080*/  LDC.64 R2, c[0x0][0x388] ;  /* 0x0000e200ff027b82 */ /* 0x000e220000000a00 */
[----:B------:R-:W1:Y:S07]  /*0090*/  LDCU.64 UR4, c[0x0][0x358] ;  /* 0x00006b00ff0477ac */ /* 0x000e6e0008000a00 */
[----:B------:R-:W2:Y:S08]  /*00a0*/  LDC.64 R4, c[0x0][0x390] ;  /* 0x0000e400ff047b82 */ /* 0x000eb00000000a00 */
[----:B------:R-:W3:Y:S01]  /*00b0*/  LDC.64 R6, c[0x0][0x398] ;  /* 0x0000e600ff067b82 */ /* 0x000ee20000000a00 */
[----:B0-----:R-:W-:-:S05]  /*00c0*/  IMAD.WIDE R2, R11, 0x4, R2 ;  /* 0x000000040b027825 */ /* 0x001fca00078e0202 */
[----:B-1----:R-:W4:Y:S01]  /*00d0*/  LDG.E R0, desc[UR4][R2.64] ;  /* 0x0000000402007981 */ /* 0x002f22000c1e1900 */
[----:B--2---:R-:W-:-:S05]  /*00e0*/  IMAD.WIDE R4, R11, 0x4, R4 ;  /* 0x000000040b047825 */ /* 0x004fca00078e0204 */
[----:B------:R-:W4:Y:S01]  /*00f0*/  LDG.E R9, desc[UR4][R4.64] ;  /* 0x0000000404097981 */ /* 0x000f22000c1e1900 */
[----:B---3--:R-:W-:-:S04]  /*0100*/  IMAD.WIDE R6, R11, 0x4, R6 ;  /* 0x000000040b067825 */ /* 0x008fc800078e0206 */
[----:B----4-:R-:W-:Y:S02]  /*0110*/  FADD R13, R0, R9 ;  /* 0x00000009000d7221 */ /* 0x010fe40000000000 */
[----:B------:R-:W0:Y:S03]  /*0120*/  LDC.64 R8, c[0x0][0x3a0] ;  /* 0x0000e800ff087b82 */ /* 0x000e260000000a00 */
[----:B------:R-:W-:Y:S04]  /*0130*/  STG.E desc[UR4][R6.64], R13 ;  /* 0x0000000d06007986 */ /* 0x000fe8000c101904 */
[----:B------:R-:W2:Y:S04]  /*0140*/  LDG.E R0, desc[UR4][R2.64] ;  /* 0x0000000402007981 */ /* 0x000ea8000c1e1900 */
[----:B------:R-:W2:Y:S01]  /*0150*/  LDG.E R15, desc[UR4][R4.64] ;  /* 0x00000004040f7981 */ /* 0x000ea2000c1e1900 */
[----:B0-----:R-:W-:-:S04]  /*0160*/  IMAD.WIDE R8, R11, 0x4, R8 ;  /* 0x000000040b087825 */ /* 0x001fc800078e0208 */
[----:B--2---:R-:W-:-:S05]  /*0170*/  FADD R15, R0, R15 ;  /* 0x0000000f000f7221 */ /* 0x004fca0000000000 */
[----:B------:R-:W-:Y:S01]  /*0180*/  STG.E desc[UR4][R8.64], R15 ;  /* 0x0000000f08007986 */ /* 0x000fe2000c101904 */
[----:B------:R-:W-:Y:S05]  /*0190*/  EXIT ;  /* 0x000000000000794d */ /* 0x000fea0003800000 */
.L_x_1:
        /* <DEDUP_REMOVED lines=14> */
.L_x_122:


//--------------------- .text.l1l2regularizationfloat --------------------------
	.section	.text.l1l2regularizationfloat,"ax",@progbits
	.align	128
        .global         l1l2regularizationfloat
        .type           l1l2regularizationfloat,@function
        .size           l1l2regularizationfloat,(.L_x_111 - l1l2regularizationfloat)
        .other          l1l2regularizationfloat,@"STO_CUDA_ENTRY STV_DEFAULT"
l1l2regularizationfloat:
.text.l1l2regularizationfloat:
        /* <DEDUP_REMOVED lines=9> */
[----:B------:R-:W1:Y:S01]  /*0090*/  LDCU.64 UR4, c[0x0][0x358] ;  /* 0x00006b00ff0477ac */ /* 0x000e620008000a00 */
[----:B------:R-:W2:Y:S06]  /*00a0*/  LDCU UR6, c[0x0][0x3b0] ;  /* 0x00007600ff0677ac */ /* 0x000eac0008000800 */
[----:B------:R-:W3:Y:S01]  /*00b0*/  LDC.64 R6, c[0x0][0x390] ;  /* 0x0000e400ff067b82 */ /* 0x000ee20000000a00 */
[----:B0-----:R-:W-:-:S05]  /*00c0*/  IMAD.WIDE R4, R3, 0x4, R4 ;  /* 0x0000000403047825 */ /* 0x001fca00078e0204 */
[----:B-1----:R-:W4:Y:S01]  /*00d0*/  LDG.E R10, desc[UR4][R4.64] ;  /* 0x00000004040a7981 */ /* 0x002f22000c1e1900 */
[----:B---3--:R-:W-:Y:S02]  /*00e0*/  IMAD.WIDE R6, R3, 0x4, R6 ;  /* 0x0000000403067825 */ /* 0x008fe400078e0206 */
[----:B------:R-:W0:Y:S03]  /*00f0*/  LDC.64 R2, c[0x0][0x3a8] ;  /* 0x0000ea00ff027b82 */ /* 0x000e260000000a00 */
[----:B------:R-:W3:Y:S05]  /*0100*/  LDG.E R0, desc[UR4][R6.64] ;  /* 0x0000000406007981 */ /* 0x000eea000c1e1900 */
[----:B------:R-:W1:Y:S01]  /*0110*/  LDC.64 R8, c[0x0][0x398] ;  /* 0x0000e600ff087b82 */ /* 0x000e620000000a00 */
[----:B----4-:R-:W-:-:S04]  /*0120*/  FSETP.GEU.AND P0, PT, R10, RZ, PT ;  /* 0x000000ff0a00720b */ /* 0x010fc80003f0e000 */
[----:B0-----:R-:W-:-:S05]  /*0130*/  FSEL R3, -R3, R3, !P0 ;  /* 0x0000000303037208 */ /* 0x001fca0004000100 */
[----:B---3--:R-:W-:-:S05]  /*0140*/  FMUL R13, R3, R0 ;  /* 0x00000000030d7220 */ /* 0x008fca0000400000 */
[----:B-1----:R0:W-:Y:S04]  /*0150*/  REDG.E.ADD.F32.FTZ.RN.STRONG.GPU desc[UR4][R8.64], R13 ;  /* 0x0000000d080079a6 */ /* 0x0021e8000c12f304 */
[----:B------:R-:W3:Y:S01]  /*0160*/  LDG.E R0, desc[UR4][R6.64] ;  /* 0x0000000406007981 */ /* 0x000ee2000c1e1900 */
[----:B------:R-:W1:Y:S01]  /*0170*/  LDC.64 R10, c[0x0][0x3a0] ;  /* 0x0000e800ff0a7b82 */ /* 0x000e620000000a00 */
[----:B------:R-:W4:Y:S01]  /*0180*/  MUFU.RCP R17, R2 ;  /* 0x0000000200117308 */ /* 0x000f220000001000 */
[----:B---3--:R-:W-:-:S04]  /*0190*/  FMUL R0, R0, R0 ;  /* 0x0000000000007220 */ /* 0x008fc80000400000 */
[----:B--2---:R-:W-:-:S05]  /*01a0*/  FMUL.D2 R15, R0, UR6 ;  /* 0x00000006000f7c20 */ /* 0x004fca0008300000 */
[----:B-1----:R1:W-:Y:S04]  /*01b0*/  REDG.E.ADD.F32.FTZ.RN.STRONG.GPU desc[UR4][R10.64], R15 ;  /* 0x0000000f0a0079a6 */ /* 0x0023e8000c12f304 */
[----:B------:R-:W2:Y:S01]  /*01c0*/  LDG.E R3, desc[UR4][R4.64] ;  /* 0x0000000404037981 */ /* 0x000ea2000c1e1900 */
[C---:B----4-:R-:W-:Y:S01]  /*01d0*/  FFMA R0, R17.reuse, -R2, 1 ;  /* 0x3f80000011007423 */ /* 0x050fe20000000802 */
[----:B------:R-:W-:Y:S03]  /*01e0*/  BSSY.RECONVERGENT B0, `(.L_x_2) ;  /* 0x0000009000007945 */ /* 0x000fe60003800200 */
[----:B------:R-:W-:Y:S01]  /*01f0*/  FFMA R0, R17, R0, R17 ;  /* 0x0000000011007223 */ /* 0x000fe20000000011 */
[----:B--2---:R-:W2:Y:S03]  /*0200*/  FCHK P0, R3, R2 ;  /* 0x0000000203007302 */ /* 0x004ea60000000000 */
[----:B0-----:R-:W-:-:S04]  /*0210*/  FFMA R9, R3, R0, RZ ;  /* 0x0000000003097223 */ /* 0x001fc800000000ff */
[----:B------:R-:W-:-:S04]  /*0220*/  FFMA R8, R9, -R2, R3 ;  /* 0x8000000209087223 */ /* 0x000fc80000000003 */
[----:B------:R-:W-:Y:S01]  /*0230*/  FFMA R0, R0, R8, R9 ;  /* 0x0000000800007223 */ /* 0x000fe20000000009 */
[----:B-12---:R-:W-:Y:S06]  /*0240*/  @!P0 BRA `(.L_x_3) ;  /* 0x0000000000088947 */ /* 0x006fec0003800000 */
[----:B------:R-:W-:-:S07]  /*0250*/  MOV R2, 0x270 ;  /* 0x0000027000027802 */ /* 0x000fce0000000f00 */
[----:B------:R-:W-:Y:S05]  /*0260*/  CALL.REL.NOINC `($__internal_0_$__cuda_sm3x_div_rn_noftz_f32_slowpath) ;  /* 0x0000000000207944 */ /* 0x000fea0003c00000 */
.L_x_3:
[----:B------:R-:W-:Y:S05]  /*0270*/  BSYNC.RECONVERGENT B0 ;  /* 0x0000000000007941 */ /* 0x000fea0003800200 */
.L_x_2:
[----:B------:R-:W2:Y:S01]  /*0280*/  LDG.E R7, desc[UR4][R6.64] ;  /* 0x0000000406077981 */ /* 0x000ea2000c1e1900 */
[----:B------:R-:W2:Y:S01]  /*0290*/  LDCU UR6, c[0x0][0x3b0] ;  /* 0x00007600ff0677ac */ /* 0x000ea20008000800 */
[----:B------:R-:W0:Y:S01]  /*02a0*/  LDCU UR7, c[0x0][0x3ac] ;  /* 0x00007580ff0777ac */ /* 0x000e220008000800 */
[----:B--2---:R-:W-:-:S04]  /*02b0*/  FFMA R0, R7, UR6, R0 ;  /* 0x0000000607007c23 */ /* 0x004fc80008000000 */
[----:B0-----:R-:W-:-:S05]  /*02c0*/  FADD R3, R0, UR7 ;  /* 0x0000000700037e21 */ /* 0x001fca0008000000 */
[----:B------:R-:W-:Y:S01]  /*02d0*/  STG.E desc[UR4][R4.64], R3 ;  /* 0x0000000304007986 */ /* 0x000fe2000c101904 */
[----:B------:R-:W-:Y:S05]  /*02e0*/  EXIT ;  /* 0x000000000000794d */ /* 0x000fea0003800000 */
        .weak           $__internal_0_$__cuda_sm3x_div_rn_noftz_f32_slowpath
        .type           $__internal_0_$__cuda_sm3x_div_rn_noftz_f32_slowpath,@function
        .size           $__internal_0_$__cuda_sm3x_div_rn_noftz_f32_slowpath,(.L_x_111 - $__internal_0_$__cuda_sm3x_div_rn_noftz_f32_slowpath)
$__internal_0_$__cuda_sm3x_div_rn_noftz_f32_slowpath:
[----:B------:R-:W0:Y:S01]  /*02f0*/  LDC R0, c[0x0][0x3a8] ;  /* 0x0000ea00ff007b82 */ /* 0x000e220000000800 */
[--C-:B------:R-:W-:Y:S01]  /*0300*/  SHF.R.U32.HI R8, RZ, 0x17, R3.reuse ;  /* 0x00000017ff087819 */ /* 0x100fe20000011603 */
[----:B------:R-:W1:Y:S01]  /*0310*/  LDCU UR6, c[0x0][0x3a8] ;  /* 0x00007500ff0677ac */ /* 0x000e620008000800 */
[----:B------:R-:W-:Y:S01]  /*0320*/  BSSY.RECONVERGENT B1, `(.L_x_4) ;  /* 0x0000064000017945 */ /* 0x000fe20003800200 */
[----:B------:R-:W-:Y:S02]  /*0330*/  IMAD.MOV.U32 R11, RZ, RZ, R3 ;  /* 0x000000ffff0b7224 */ /* 0x000fe400078e0003 */
[----:B-1----:R-:W-:Y:S01]  /*0340*/  IMAD.U32 R12, RZ, RZ, UR6 ;  /* 0x00000006ff0c7e24 */ /* 0x002fe2000f8e00ff */
[----:B0-----:R-:W-:-:S04]  /*0350*/  SHF.R.U32.HI R9, RZ, 0x17, R0 ;  /* 0x00000017ff097819 */ /* 0x001fc80000011600 */
[----:B------:R-:W-:Y:S02]  /*0360*/  LOP3.LUT R10, R9, 0xff, RZ, 0xc0, !PT ;  /* 0x000000ff090a7812 */ /* 0x000fe400078ec0ff */
[----:B------:R-:W-:-:S03]  /*0370*/  LOP3.LUT R9, R8, 0xff, RZ, 0xc0, !PT ;  /* 0x000000ff08097812 */ /* 0x000fc600078ec0ff */
[----:B------:R-:W-:Y:S02]  /*0380*/  VIADD R14, R10, 0xffffffff ;  /* 0xffffffff0a0e7836 */ /* 0x000fe40000000000 */
[----:B------:R-:W-:-:S03]  /*0390*/  VIADD R13, R9, 0xffffffff ;  /* 0xffffffff090d7836 */ /* 0x000fc60000000000 */
[----:B------:R-:W-:-:S04]  /*03a0*/  ISETP.GT.U32.AND P0, PT, R14, 0xfd, PT ;  /* 0x000000fd0e00780c */ /* 0x000fc80003f04070 */
[----:B------:R-:W-:-:S13]  /*03b0*/  ISETP.GT.U32.OR P0, PT, R13, 0xfd, P0 ;  /* 0x000000fd0d00780c */ /* 0x000fda0000704470 */
[----:B------:R-:W-:Y:S01]  /*03c0*/  @!P0 IMAD.MOV.U32 R8, RZ, RZ, RZ ;  /* 0x000000ffff088224 */ /* 0x000fe200078e00ff */
[----:B------:R-:W-:Y:S06]  /*03d0*/  @!P0 BRA `(.L_x_5) ;  /* 0x00000000005c8947 */ /* 0x000fec0003800000 */
[----:B------:R-:W-:Y:S02]  /*03e0*/  FSETP.GTU.FTZ.AND P1, PT, |R0|, +INF , PT ;  /* 0x7f8000000000780b */ /* 0x000fe40003f3c200 */
[----:B------:R-:W-:-:S04]  /*03f0*/  FSETP.GTU.FTZ.AND P0, PT, |R3|, +INF , PT ;  /* 0x7f8000000300780b */ /* 0x000fc80003f1c200 */
[----:B------:R-:W-:-:S13]  /*0400*/  PLOP3.LUT P0, PT, P0, P1, PT, 0xf8, 0x8f ;  /* 0x00000000008f781c */ /* 0x000fda0000703f70 */
[----:B------:R-:W-:Y:S05]  /*0410*/  @P0 BRA `(.L_x_6) ;  /* 0x00000004004c0947 */ /* 0x000fea0003800000 */
[----:B------:R-:W-:-:S13]  /*0420*/  LOP3.LUT P0, RZ, R12, 0x7fffffff, R11, 0xc8, !PT ;  /* 0x7fffffff0cff7812 */ /* 0x000fda000780c80b */
[----:B------:R-:W-:Y:S05]  /*0430*/  @!P0 BRA `(.L_x_7) ;  /* 0x00000004003c8947 */ /* 0x000fea0003800000 */
[C---:B------:R-:W-:Y:S02]  /*0440*/  FSETP.NEU.FTZ.AND P2, PT, |R3|.reuse, +INF , PT ;  /* 0x7f8000000300780b */ /* 0x040fe40003f5d200 */
[----:B------:R-:W-:Y:S02]  /*0450*/  FSETP.NEU.FTZ.AND P1, PT, |R0|, +INF , PT ;  /* 0x7f8000000000780b */ /* 0x000fe40003f3d200 */
[----:B------:R-:W-:-:S11]  /*0460*/  FSETP.NEU.FTZ.AND P0, PT, |R3|, +INF , PT ;  /* 0x7f8000000300780b */ /* 0x000fd60003f1d200 */
[----:B------:R-:W-:Y:S05]  /*0470*/  @!P1 BRA !P2, `(.L_x_7) ;  /* 0x00000004002c9947 */ /* 0x000fea0005000000 */
[----:B------:R-:W-:-:S04]  /*0480*/  LOP3.LUT P2, RZ, R11, 0x7fffffff, RZ, 0xc0, !PT ;  /* 0x7fffffff0bff7812 */ /* 0x000fc8000784c0ff */
[----:B------:R-:W-:-:S13]  /*0490*/  PLOP3.LUT P1, PT, P1, P2, PT, 0x2f, 0xf2 ;  /* 0x0000000000f2781c */ /* 0x000fda0000f24577 */
[----:B------:R-:W-:Y:S05]  /*04a0*/  @P1 BRA `(.L_x_8) ;  /* 0x0000000400181947 */ /* 0x000fea0003800000 */
[----:B------:R-:W-:-:S04]  /*04b0*/  LOP3.LUT P1, RZ, R12, 0x7fffffff, RZ, 0xc0, !PT ;  /* 0x7fffffff0cff7812 */ /* 0x000fc8000782c0ff */
[----:B------:R-:W-:-:S13]  /*04c0*/  PLOP3.LUT P0, PT, P0, P1, PT, 0x2f, 0xf2 ;  /* 0x0000000000f2781c */ /* 0x000fda0000702577 */
[----:B------:R-:W-:Y:S05]  /*04d0*/  @P0 BRA `(.L_x_9) ;  /* 0x0000000400000947 */ /* 0x000fea0003800000 */
[----:B------:R-:W-:Y:S02]  /*04e0*/  ISETP.GE.AND P0, PT, R13, RZ, PT ;  /* 0x000000ff0d00720c */ /* 0x000fe40003f06270 */
[----:B------:R-:W-:-:S11]  /*04f0*/  ISETP.GE.AND P1, PT, R14, RZ, PT ;  /* 0x000000ff0e00720c */ /* 0x000fd60003f26270 */
[----:B------:R-:W-:Y:S02]  /*0500*/  @P0 IMAD.MOV.U32 R8, RZ, RZ, RZ ;  /* 0x000000ffff080224 */ /* 0x000fe400078e00ff */
[----:B------:R-:W-:Y:S01]  /*0510*/  @!P0 FFMA R11, R3, 1.84467440737095516160e+19, RZ ;  /* 0x5f800000030b8823 */ /* 0x000fe200000000ff */
[----:B------:R-:W-:Y:S02]  /*0520*/  @!P0 IMAD.MOV.U32 R8, RZ, RZ, -0x40 ;  /* 0xffffffc0ff088424 */ /* 0x000fe400078e00ff */
[----:B------:R-:W-:Y:S02]  /*0530*/  @!P1 FFMA R12, R0, 1.84467440737095516160e+19, RZ ;  /* 0x5f800000000c9823 */ /* 0x000fe400000000ff */
[----:B------:R-:W-:-:S07]  /*0540*/  @!P1 VIADD R8, R8, 0x40 ;  /* 0x0000004008089836 */ /* 0x000fce0000000000 */
.L_x_5:
[----:B------:R-:W-:Y:S01]  /*0550*/  LEA R3, R10, 0xc0800000, 0x17 ;  /* 0xc08000000a037811 */ /* 0x000fe200078eb8ff */
[----:B------:R-:W-:Y:S01]  /*0560*/  VIADD R9, R9, 0xffffff81 ;  /* 0xffffff8109097836 */ /* 0x000fe20000000000 */
[----:B------:R-:W-:Y:S03]  /*0570*/  BSSY.RECONVERGENT B2, `(.L_x_10) ;  /* 0x0000035000027945 */ /* 0x000fe60003800200 */
[----:B------:R-:W-:Y:S02]  /*0580*/  IMAD.IADD R3, R12, 0x1, -R3 ;  /* 0x000000010c037824 */ /* 0x000fe400078e0a03 */
[C---:B------:R-:W-:Y:S01]  /*0590*/  IMAD R0, R9.reuse, -0x800000, R11 ;  /* 0xff80000009007824 */ /* 0x040fe200078e020b */
[----:B------:R-:W-:Y:S01]  /*05a0*/  IADD3 R9, PT, PT, R9, 0x7f, -R10 ;  /* 0x0000007f09097810 */ /* 0x000fe20007ffe80a */
[----:B------:R-:W0:Y:S01]  /*05b0*/  MUFU.RCP R12, R3 ;  /* 0x00000003000c7308 */ /* 0x000e220000001000 */
[----:B------:R-:W-:-:S03]  /*05c0*/  FADD.FTZ R13, -R3, -RZ ;  /* 0x800000ff030d7221 */ /* 0x000fc60000010100 */
[----:B------:R-:W-:Y:S02]  /*05d0*/  IMAD.IADD R9, R9, 0x1, R8 ;  /* 0x0000000109097824 */ /* 0x000fe400078e0208 */
[----:B0-----:R-:W-:-:S04]  /*05e0*/  FFMA R15, R12, R13, 1 ;  /* 0x3f8000000c0f7423 */ /* 0x001fc8000000000d */
[----:B------:R-:W-:-:S04]  /*05f0*/  FFMA R14, R12, R15, R12 ;  /* 0x0000000f0c0e7223 */ /* 0x000fc8000000000c */
[----:B------:R-:W-:-:S04]  /*0600*/  FFMA R11, R0, R14, RZ ;  /* 0x0000000e000b7223 */ /* 0x000fc800000000ff */
[----:B------:R-:W-:-:S04]  /*0610*/  FFMA R12, R13, R11, R0 ;  /* 0x0000000b0d0c7223 */ /* 0x000fc80000000000 */
[----:B------:R-:W-:-:S04]  /*0620*/  FFMA R11, R14, R12, R11 ;  /* 0x0000000c0e0b7223 */ /* 0x000fc8000000000b */
[----:B------:R-:W-:-:S04]  /*0630*/  FFMA R12, R13, R11, R0 ;  /* 0x0000000b0d0c7223 */ /* 0x000fc80000000000 */
[----:B------:R-:W-:-:S05]  /*0640*/  FFMA R0, R14, R12, R11 ;  /* 0x0000000c0e007223 */ /* 0x000fca000000000b */
[----:B------:R-:W-:-:S04]  /*0650*/  SHF.R.U32.HI R3, RZ, 0x17, R0 ;  /* 0x00000017ff037819 */ /* 0x000fc80000011600 */
[----:B------:R-:W-:-:S05]  /*0660*/  LOP3.LUT R3, R3, 0xff, RZ, 0xc0, !PT ;  /* 0x000000ff03037812 */ /* 0x000fca00078ec0ff */
[----:B------:R-:W-:-:S04]  /*0670*/  IMAD.IADD R13, R3, 0x1, R9 ;  /* 0x00000001030d7824 */ /* 0x000fc800078e0209 */
[----:B------:R-:W-:-:S05]  /*0680*/  VIADD R3, R13, 0xffffffff ;  /* 0xffffffff0d037836 */ /* 0x000fca0000000000 */
[----:B------:R-:W-:-:S13]  /*0690*/  ISETP.GE.U32.AND P0, PT, R3, 0xfe, PT ;  /* 0x000000fe0300780c */ /* 0x000fda0003f06070 */
[----:B------:R-:W-:Y:S05]  /*06a0*/  @!P0 BRA `(.L_x_11) ;  /* 0x0000000000808947 */ /* 0x000fea0003800000 */
[----:B------:R-:W-:-:S13]  /*06b0*/  ISETP.GT.AND P0, PT, R13, 0xfe, PT ;  /* 0x000000fe0d00780c */ /* 0x000fda0003f04270 */
[----:B------:R-:W-:Y:S05]  /*06c0*/  @P0 BRA `(.L_x_12) ;  /* 0x00000000006c0947 */ /* 0x000fea0003800000 */
[----:B------:R-:W-:-:S13]  /*06d0*/  ISETP.GE.AND P0, PT, R13, 0x1, PT ;  /* 0x000000010d00780c */ /* 0x000fda0003f06270 */
[----:B------:R-:W-:Y:S05]  /*06e0*/  @P0 BRA `(.L_x_13) ;  /* 0x0000000000740947 */ /* 0x000fea0003800000 */
[----:B------:R-:W-:Y:S02]  /*06f0*/  ISETP.GE.AND P0, PT, R13, -0x18, PT ;  /* 0xffffffe80d00780c */ /* 0x000fe40003f06270 */
[----:B------:R-:W-:-:S11]  /*0700*/  LOP3.LUT R0, R0, 0x80000000, RZ, 0xc0, !PT ;  /* 0x8000000000007812 */ /* 0x000fd600078ec0ff */
[----:B------:R-:W-:Y:S05]  /*0710*/  @!P0 BRA `(.L_x_13) ;  /* 0x0000000000688947 */ /* 0x000fea0003800000 */
[CCC-:B------:R-:W-:Y:S01]  /*0720*/  FFMA.RZ R3, R14.reuse, R12.reuse, R11.reuse ;  /* 0x0000000c0e037223 */ /* 0x1c0fe2000000c00b */
[C---:B------:R-:W-:Y:S02]  /*0730*/  VIADD R10, R13.reuse, 0x20 ;  /* 0x000000200d0a7836 */ /* 0x040fe40000000000 */
[CCC-:B------:R-:W-:Y:S01]  /*0740*/  FFMA.RM R8, R14.reuse, R12.reuse, R11.reuse ;  /* 0x0000000c0e087223 */ /* 0x1c0fe2000000400b */
[----:B------:R-:W-:Y:S02]  /*0750*/  ISETP.NE.AND P2, PT, R13, RZ, PT ;  /* 0x000000ff0d00720c */ /* 0x000fe40003f45270 */
[----:B------:R-:W-:Y:S01]  /*0760*/  LOP3.LUT R9, R3, 0x7fffff, RZ, 0xc0, !PT ;  /* 0x007fffff03097812 */ /* 0x000fe200078ec0ff */
[----:B------:R-:W-:Y:S01]  /*0770*/  FFMA.RP R3, R14, R12, R11 ;  /* 0x0000000c0e037223 */ /* 0x000fe2000000800b */
[----:B------:R-:W-:Y:S01]  /*0780*/  IMAD.MOV R11, RZ, RZ, -R13 ;  /* 0x000000ffff0b7224 */ /* 0x000fe200078e0a0d */
[----:B------:R-:W-:Y:S02]  /*0790*/  ISETP.NE.AND P1, PT, R13, RZ, PT ;  /* 0x000000ff0d00720c */ /* 0x000fe40003f25270 */
[----:B------:R-:W-:-:S02]  /*07a0*/  LOP3.LUT R9, R9, 0x800000, RZ, 0xfc, !PT ;  /* 0x0080000009097812 */ /* 0x000fc400078efcff */
[----:B------:R-:W-:Y:S02]  /*07b0*/  FSETP.NEU.FTZ.AND P0, PT, R3, R8, PT ;  /* 0x000000080300720b */ /* 0x000fe40003f1d000 */
[----:B------:R-:W-:Y:S02]  /*07c0*/  SHF.L.U32 R10, R9, R10, RZ ;  /* 0x0000000a090a7219 */ /* 0x000fe400000006ff */
[----:B------:R-:W-:Y:S02]  /*07d0*/  SEL R8, R11, RZ, P2 ;  /* 0x000000ff0b087207 */ /* 0x000fe40001000000 */
[----:B------:R-:W-:Y:S02]  /*07e0*/  ISETP.NE.AND P1, PT, R10, RZ, P1 ;  /* 0x000000ff0a00720c */ /* 0x000fe40000f25270 */
[----:B------:R-:W-:Y:S02]  /*07f0*/  SHF.R.U32.HI R8, RZ, R8, R9 ;  /* 0x00000008ff087219 */ /* 0x000fe40000011609 */
[----:B------:R-:W-:-:S02]  /*0800*/  PLOP3.LUT P0, PT, P0, P1, PT, 0xf8, 0x8f ;  /* 0x00000000008f781c */ /* 0x000fc40000703f70 */
[----:B------:R-:W-:Y:S02]  /*0810*/  SHF.R.U32.HI R10, RZ, 0x1, R8 ;  /* 0x00000001ff0a7819 */ /* 0x000fe40000011608 */
[----:B------:R-:W-:-:S04]  /*0820*/  SEL R3, RZ, 0x1, !P0 ;  /* 0x00000001ff037807 */ /* 0x000fc80004000000 */
[----:B------:R-:W-:-:S04]  /*0830*/  LOP3.LUT R3, R3, 0x1, R10, 0xf8, !PT ;  /* 0x0000000103037812 */ /* 0x000fc800078ef80a */
[----:B------:R-:W-:-:S05]  /*0840*/  LOP3.LUT R3, R3, R8, RZ, 0xc0, !PT ;  /* 0x0000000803037212 */ /* 0x000fca00078ec0ff */
[----:B------:R-:W-:-:S05]  /*0850*/  IMAD.IADD R3, R10, 0x1, R3 ;  /* 0x000000010a037824 */ /* 0x000fca00078e0203 */
[----:B------:R-:W-:Y:S01]  /*0860*/  LOP3.LUT R0, R3, R0, RZ, 0xfc, !PT ;  /* 0x0000000003007212 */ /* 0x000fe200078efcff */
[----:B------:R-:W-:Y:S06]  /*0870*/  BRA `(.L_x_13) ;  /* 0x0000000000107947 */ /* 0x000fec0003800000 */
.L_x_12:
[----:B------:R-:W-:-:S04]  /*0880*/  LOP3.LUT R0, R0, 0x80000000, RZ, 0xc0, !PT ;  /* 0x8000000000007812 */ /* 0x000fc800078ec0ff */
[----:B------:R-:W-:Y:S01]  /*0890*/  LOP3.LUT R0, R0, 0x7f800000, RZ, 0xfc, !PT ;  /* 0x7f80000000007812 */ /* 0x000fe200078efcff */
[----:B------:R-:W-:Y:S06]  /*08a0*/  BRA `(.L_x_13) ;  /* 0x0000000000047947 */ /* 0x000fec0003800000 */
.L_x_11:
[----:B------:R-:W-:-:S07]  /*08b0*/  IMAD R0, R9, 0x800000, R0 ;  /* 0x0080000009007824 */ /* 0x000fce00078e0200 */
.L_x_13:
[----:B------:R-:W-:Y:S05]  /*08c0*/  BSYNC.RECONVERGENT B2 ;  /* 0x0000000000027941 */ /* 0x000fea0003800200 */
.L_x_10:
[----:B------:R-:W-:Y:S05]  /*08d0*/  BRA `(.L_x_14) ;  /* 0x0000000000207947 */ /* 0x000fea0003800000 */
.L_x_9:
[----:B------:R-:W-:-:S04]  /*08e0*/  LOP3.LUT R0, R12, 0x80000000, R11, 0x48, !PT ;  /* 0x800000000c007812 */ /* 0x000fc800078e480b */
[----:B------:R-:W-:Y:S01]  /*08f0*/  LOP3.LUT R0, R0, 0x7f800000, RZ, 0xfc, !PT ;  /* 0x7f80000000007812 */ /* 0x000fe200078efcff */
[----:B------:R-:W-:Y:S06]  /*0900*/  BRA `(.L_x_14) ;  /* 0x0000000000147947 */ /* 0x000fec0003800000 */
.L_x_8:
[----:B------:R-:W-:Y:S01]  /*0910*/  LOP3.LUT R0, R12, 0x80000000, R11, 0x48, !PT ;  /* 0x800000000c007812 */ /* 0x000fe200078e480b */
[----:B------:R-:W-:Y:S06]  /*0920*/  BRA `(.L_x_14) ;  /* 0x00000000000c7947 */ /* 0x000fec0003800000 */
.L_x_7:
[----:B------:R-:W0:Y:S01]  /*0930*/  MUFU.RSQ R0, -QNAN ;  /* 0xffc0000000007908 */ /* 0x000e220000001400 */
[----:B------:R-:W-:Y:S05]  /*0940*/  BRA `(.L_x_14) ;  /* 0x0000000000047947 */ /* 0x000fea0003800000 */
.L_x_6:
[----:B------:R-:W-:-:S07]  /*0950*/  FADD.FTZ R0, R3, R0 ;  /* 0x0000000003007221 */ /* 0x000fce0000010000 */
.L_x_14:
[----:B------:R-:W-:Y:S05]  /*0960*/  BSYNC.RECONVERGENT B1 ;  /* 0x0000000000017941 */ /* 0x000fea0003800200 */
.L_x_4:
[----:B------:R-:W-:-:S04]  /*0970*/  IMAD.MOV.U32 R3, RZ, RZ, 0x0 ;  /* 0x00000000ff037424 */ /* 0x000fc800078e00ff */
[----:B0-----:R-:W-:Y:S05]  /*0980*/  RET.REL.NODEC R2 `(l1l2regularizationfloat) ;  /* 0xfffffff4029c7950 */ /* 0x001fea0003c3ffff */
.L_x_15:
        /* <DEDUP_REMOVED lines=15> */
.L_x_111:


//--------------------- .text.l2regularizationfloat --------------------------
	.section	.text.l2regularizationfloat,"ax",@progbits
	.align	128
        .global         l2regularizationfloat
        .type           l2regularizationfloat,@function
        .size           l2regularizationfloat,(.L_x_112 - l2regularizationfloat)
        .other          l2regularizationfloat,@"STO_CUDA_ENTRY STV_DEFAULT"
l2regularizationfloat:
.text.l2regularizationfloat:
        /* <DEDUP_REMOVED lines=11> */
[----:B------:R-:W3:Y:S08]  /*00b0*/  LDC.64 R6, c[0x0][0x388] ;  /* 0x0000e200ff067b82 */ /* 0x000ef00000000a00 */
[----:B------:R-:W4:Y:S01]  /*00c0*/  LDC.64 R2, c[0x0][0x3a0] ;  /* 0x0000e800ff027b82 */ /* 0x000f220000000a00 */
[----:B0-----:R-:W-:-:S07]  /*00d0*/  IMAD.WIDE R4, R9, 0x4, R4 ;  /* 0x0000000409047825 */ /* 0x001fce00078e0204 */
[----:B------:R-:W0:Y:S01]  /*00e0*/  LDC R13, c[0x0][0x3a8] ;  /* 0x0000ea00ff0d7b82 */ /* 0x000e220000000800 */
[----:B-1----:R-:W5:Y:S01]  /*00f0*/  LDG.E R0, desc[UR4][R4.64] ;  /* 0x0000000404007981 */ /* 0x002f62000c1e1900 */
[----:B---3--:R-:W-:-:S04]  /*0100*/  IMAD.WIDE R6, R9, 0x4, R6 ;  /* 0x0000000409067825 */ /* 0x008fc800078e0206 */
[----:B-----5:R-:W-:-:S04]  /*0110*/  FMUL R0, R0, R0 ;  /* 0x0000000000007220 */ /* 0x020fc80000400000 */
[----:B--2---:R-:W-:-:S05]  /*0120*/  FMUL.D2 R11, R0, UR6 ;  /* 0x00000006000b7c20 */ /* 0x004fca0008300000 */
[----:B----4-:R1:W-:Y:S04]  /*0130*/  REDG.E.ADD.F32.FTZ.RN.STRONG.GPU desc[UR4][R2.64], R11 ;  /* 0x0000000b020079a6 */ /* 0x0103e8000c12f304 */
[----:B------:R-:W2:Y:S01]  /*0140*/  LDG.E R0, desc[UR4][R6.64] ;  /* 0x0000000406007981 */ /* 0x000ea2000c1e1900 */
[----:B0-----:R-:W0:Y:S01]  /*0150*/  MUFU.RCP R8, R13 ;  /* 0x0000000d00087308 */ /* 0x001e220000001000 */
[----:B------:R-:W-:Y:S01]  /*0160*/  BSSY.RECONVERGENT B0, `(.L_x_16) ;  /* 0x000000b000007945 */ /* 0x000fe20003800200 */
[----:B0-----:R-:W-:-:S04]  /*0170*/  FFMA R9, R8, -R13, 1 ;  /* 0x3f80000008097423 */ /* 0x001fc8000000080d */
[----:B------:R-:W-:Y:S02]  /*0180*/  FFMA R9, R8, R9, R8 ;  /* 0x0000000908097223 */ /* 0x000fe40000000008 */
[----:B--2---:R-:W0:Y:S02]  /*0190*/  FCHK P0, R0, R13 ;  /* 0x0000000d00007302 */ /* 0x004e240000000000 */
[----:B------:R-:W-:-:S04]  /*01a0*/  FFMA R8, R0, R9, RZ ;  /* 0x0000000900087223 */ /* 0x000fc800000000ff */
[----:B------:R-:W-:-:S04]  /*01b0*/  FFMA R10, R8, -R13, R0 ;  /* 0x8000000d080a7223 */ /* 0x000fc80000000000 */
[----:B------:R-:W-:Y:S01]  /*01c0*/  FFMA R8, R9, R10, R8 ;  /* 0x0000000a09087223 */ /* 0x000fe20000000008 */
[----:B01----:R-:W-:Y:S06]  /*01d0*/  @!P0 BRA `(.L_x_17) ;  /* 0x00000000000c8947 */ /* 0x003fec0003800000 */
[----:B------:R-:W-:-:S07]  /*01e0*/  MOV R2, 0x200 ;  /* 0x0000020000027802 */ /* 0x000fce0000000f00 */
[----:B------:R-:W-:Y:S05]  /*01f0*/  CALL.REL.NOINC `($__internal_1_$__cuda_sm3x_div_rn_noftz_f32_slowpath) ;  /* 0x00000000001c7944 */ /* 0x000fea0003c00000 */
[----:B------:R-:W-:-:S07]  /*0200*/  IMAD.MOV.U32 R8, RZ, RZ, R0 ;  /* 0x000000ffff087224 */ /* 0x000fce00078e0000 */
.L_x_17:
[----:B------:R-:W-:Y:S05]  /*0210*/  BSYNC.RECONVERGENT B0 ;  /* 0x0000000000007941 */ /* 0x000fea0003800200 */
.L_x_16:
[----:B------:R-:W2:Y:S01]  /*0220*/  LDG.E R5, desc[UR4][R4.64] ;  /* 0x0000000404057981 */ /* 0x000ea2000c1e1900 */
[----:B------:R-:W2:Y:S02]  /*0230*/  LDCU UR6, c[0x0][0x3b0] ;  /* 0x00007600ff0677ac */ /* 0x000ea40008000800 */
[----:B--2---:R-:W-:-:S05]  /*0240*/  FFMA R3, R5, UR6, R8 ;  /* 0x0000000605037c23 */ /* 0x004fca0008000008 */
[----:B------:R-:W-:Y:S01]  /*0250*/  STG.E desc[UR4][R6.64], R3 ;  /* 0x0000000306007986 */ /* 0x000fe2000c101904 */
[----:B------:R-:W-:Y:S05]  /*0260*/  EXIT ;  /* 0x000000000000794d */ /* 0x000fea0003800000 */
        .weak           $__internal_1_$__cuda_sm3x_div_rn_noftz_f32_slowpath
        .type           $__internal_1_$__cuda_sm3x_div_rn_noftz_f32_slowpath,@function
        .size           $__internal_1_$__cuda_sm3x_div_rn_noftz_f32_slowpath,(.L_x_112 - $__internal_1_$__cuda_sm3x_div_rn_noftz_f32_slowpath)
$__internal_1_$__cuda_sm3x_div_rn_noftz_f32_slowpath:
        /* <DEDUP_REMOVED lines=38> */
.L_x_19:
        /* <DEDUP_REMOVED lines=51> */
.L_x_26:
[----:B------:R-:W-:-:S04]  /*0800*/  LOP3.LUT R0, R0, 0x80000000, RZ, 0xc0, !PT ;  /* 0x8000000000007812 */ /* 0x000fc800078ec0ff */
[----:B------:R-:W-:Y:S01]  /*0810*/  LOP3.LUT R0, R0, 0x7f800000, RZ, 0xfc, !PT ;  /* 0x7f80000000007812 */ /* 0x000fe200078efcff */
[----:B------:R-:W-:Y:S06]  /*0820*/  BRA `(.L_x_27) ;  /* 0x0000000000047947 */ /* 0x000fec0003800000 */
.L_x_25:
[----:B------:R-:W-:-:S07]  /*0830*/  IMAD R0, R9, 0x800000, R0 ;  /* 0x0080000009007824 */ /* 0x000fce00078e0200 */
.L_x_27:
[----:B------:R-:W-:Y:S05]  /*0840*/  BSYNC.RECONVERGENT B2 ;  /* 0x0000000000027941 */ /* 0x000fea0003800200 */
.L_x_24:
[----:B------:R-:W-:Y:S05]  /*0850*/  BRA `(.L_x_28) ;  /* 0x0000000000207947 */ /* 0x000fea0003800000 */
.L_x_23:
[----:B------:R-:W-:-:S04]  /*0860*/  LOP3.LUT R0, R12, 0x80000000, R11, 0x48, !PT ;  /* 0x800000000c007812 */ /* 0x000fc800078e480b */
[----:B------:R-:W-:Y:S01]  /*0870*/  LOP3.LUT R0, R0, 0x7f800000, RZ, 0xfc, !PT ;  /* 0x7f80000000007812 */ /* 0x000fe200078efcff */
[----:B------:R-:W-:Y:S06]  /*0880*/  BRA `(.L_x_28) ;  /* 0x0000000000147947 */ /* 0x000fec0003800000 */
.L_x_22:
[----:B------:R-:W-:Y:S01]  /*0890*/  LOP3.LUT R0, R12, 0x80000000, R11, 0x48, !PT ;  /* 0x800000000c007812 */ /* 0x000fe200078e480b */
[----:B------:R-:W-:Y:S06]  /*08a0*/  BRA `(.L_x_28) ;  /* 0x00000000000c7947 */ /* 0x000fec0003800000 */
.L_x_21:
[----:B------:R-:W0:Y:S01]  /*08b0*/  MUFU.RSQ R0, -QNAN ;  /* 0xffc0000000007908 */ /* 0x000e220000001400 */
[----:B------:R-:W-:Y:S05]  /*08c0*/  BRA `(.L_x_28) ;  /* 0x0000000000047947 */ /* 0x000fea0003800000 */
.L_x_20:
[----:B------:R-:W-:-:S07]  /*08d0*/  FADD.FTZ R0, R0, R3 ;  /* 0x0000000300007221 */ /* 0x000fce0000010000 */
.L_x_28:
[----:B------:R-:W-:Y:S05]  /*08e0*/  BSYNC.RECONVERGENT B1 ;  /* 0x0000000000017941 */ /* 0x000fea0003800200 */
.L_x_18:
[----:B------:R-:W-:-:S04]  /*08f0*/  IMAD.MOV.U32 R3, RZ, RZ, 0x0 ;  /* 0x00000000ff037424 */ /* 0x000fc800078e00ff */
[----:B0-----:R-:W-:Y:S05]  /*0900*/  RET.REL.NODEC R2 `(l2regularizationfloat) ;  /* 0xfffffff402bc7950 */ /* 0x001fea0003c3ffff */
.L_x_29:
        /* <DEDUP_REMOVED lines=15> */
.L_x_112:


//--------------------- .text.l1regularizationfloat --------------------------
	.section	.text.l1regularizationfloat,"ax",@progbits
	.align	128
        .global         l1regularizationfloat
        .type           l1regularizationfloat,@function
        .size           l1regularizationfloat,(.L_x_113 - l1regularizationfloat)
        .other          l1regularizationfloat,@"STO_CUDA_ENTRY STV_DEFAULT"
l1regularizationfloat:
.text.l1regularizationfloat:
        /* <DEDUP_REMOVED lines=14> */
[----:B--2---:R-:W-:-:S06]  /*00e0*/  IMAD.WIDE R6, R3, 0x4, R6 ;  /* 0x0000000403067825 */ /* 0x004fcc00078e0206 */
[----:B------:R-:W2:Y:S01]  /*00f0*/  LDG.E R7, desc[UR4][R6.64] ;  /* 0x0000000406077981 */ /* 0x000ea2000c1e1900 */
[----:B------:R-:W0:Y:S01]  /*0100*/  LDC.64 R8, c[0x0][0x398] ;  /* 0x0000e600ff087b82 */ /* 0x000e220000000a00 */
[----:B----4-:R-:W-:-:S04]  /*0110*/  FSETP.GEU.AND P0, PT, R0, RZ, PT ;  /* 0x000000ff0000720b */ /* 0x010fc80003f0e000 */
[----:B---3--:R-:W-:-:S05]  /*0120*/  FSEL R2, -R11, R11, !P0 ;  /* 0x0000000b0b027208 */ /* 0x008fca0004000100 */
[----:B--2---:R-:W-:-:S05]  /*0130*/  FMUL R11, R2, R7 ;  /* 0x00000007020b7220 */ /* 0x004fca0000400000 */
[----:B0-----:R0:W-:Y:S04]  /*0140*/  REDG.E.ADD.F32.FTZ.RN.STRONG.GPU desc[UR4][R8.64], R11 ;  /* 0x0000000b080079a6 */ /* 0x0011e8000c12f304 */
[----:B------:R-:W2:Y:S01]  /*0150*/  LDG.E R3, desc[UR4][R4.64] ;  /* 0x0000000404037981 */ /* 0x000ea2000c1e1900 */
[----:B------:R-:W1:Y:S01]  /*0160*/  MUFU.RCP R13, R10 ;  /* 0x0000000a000d7308 */ /* 0x000e620000001000 */
[----:B------:R-:W-:Y:S01]  /*0170*/  BSSY.RECONVERGENT B0, `(.L_x_30) ;  /* 0x000000b000007945 */ /* 0x000fe20003800200 */
[----:B-1----:R-:W-:-:S04]  /*0180*/  FFMA R0, R13, -R10, 1 ;  /* 0x3f8000000d007423 */ /* 0x002fc8000000080a */
[----:B------:R-:W-:Y:S02]  /*0190*/  FFMA R0, R13, R0, R13 ;  /* 0x000000000d007223 */ /* 0x000fe4000000000d */
[----:B--2---:R-:W1:Y:S02]  /*01a0*/  FCHK P0, R3, R10 ;  /* 0x0000000a03007302 */ /* 0x004e640000000000 */
[----:B------:R-:W-:-:S04]  /*01b0*/  FFMA R7, R3, R0, RZ ;  /* 0x0000000003077223 */ /* 0x000fc800000000ff */
[----:B------:R-:W-:-:S04]  /*01c0*/  FFMA R6, R7, -R10, R3 ;  /* 0x8000000a07067223 */ /* 0x000fc80000000003 */
[----:B------:R-:W-:Y:S01]  /*01d0*/  FFMA R7, R0, R6, R7 ;  /* 0x0000000600077223 */ /* 0x000fe20000000007 */
[----:B01----:R-:W-:Y:S06]  /*01e0*/  @!P0 BRA `(.L_x_31) ;  /* 0x00000000000c8947 */ /* 0x003fec0003800000 */
[----:B------:R-:W-:-:S07]  /*01f0*/  MOV R6, 0x210 ;  /* 0x0000021000067802 */ /* 0x000fce0000000f00 */
[----:B------:R-:W-:Y:S05]  /*0200*/  CALL.REL.NOINC `($__internal_2_$__cuda_sm3x_div_rn_noftz_f32_slowpath) ;  /* 0x0000000000147944 */ /* 0x000fea0003c00000 */
[----:B------:R-:W-:-:S07]  /*0210*/  IMAD.MOV.U32 R7, RZ, RZ, R0 ;  /* 0x000000ffff077224 */ /* 0x000fce00078e0000 */
.L_x_31:
[----:B------:R-:W-:Y:S05]  /*0220*/  BSYNC.RECONVERGENT B0 ;  /* 0x0000000000007941 */ /* 0x000fea0003800200 */
.L_x_30:
[----:B------:R-:W-:-:S05]  /*0230*/  FADD R7, R2, R7 ;  /* 0x0000000702077221 */ /* 0x000fca0000000000 */
[----:B------:R-:W-:Y:S01]  /*0240*/  STG.E desc[UR4][R4.64], R7 ;  /* 0x0000000704007986 */ /* 0x000fe2000c101904 */
[----:B------:R-:W-:Y:S05]  /*0250*/  EXIT ;  /* 0x000000000000794d */ /* 0x000fea0003800000 */
        .weak           $__internal_2_$__cuda_sm3x_div_rn_noftz_f32_slowpath
        .type           $__internal_2_$__cuda_sm3x_div_rn_noftz_f32_slowpath,@function
        .size           $__internal_2_$__cuda_sm3x_div_rn_noftz_f32_slowpath,(.L_x_113 - $__internal_2_$__cuda_sm3x_div_rn_noftz_f32_slowpath)
$__internal_2_$__cuda_sm3x_div_rn_noftz_f32_slowpath:
[----:B------:R-:W0:Y:S01]  /*0260*/  LDC R0, c[0x0][0x3a8] ;  /* 0x0000ea00ff007b82 */ /* 0x000e220000000800 */
[--C-:B------:R-:W-:Y:S01]  /*0270*/  SHF.R.U32.HI R7, RZ, 0x17, R3.reuse ;  /* 0x00000017ff077819 */ /* 0x100fe20000011603 */
[----:B------:R-:W1:Y:S01]  /*0280*/  LDCU UR6, c[0x0][0x3a8] ;  /* 0x00007500ff0677ac */ /* 0x000e620008000800 */
[----:B------:R-:W-:Y:S01]  /*0290*/  BSSY.RECONVERGENT B1, `(.L_x_32) ;  /* 0x0000064000017945 */ /* 0x000fe20003800200 */
[----:B------:R-:W-:Y:S01]  /*02a0*/  IMAD.MOV.U32 R9, RZ, RZ, R3 ;  /* 0x000000ffff097224 */ /* 0x000fe200078e0003 */
[----:B------:R-:W-:-:S05]  /*02b0*/  LOP3.LUT R7, R7, 0xff, RZ, 0xc0, !PT ;  /* 0x000000ff07077812 */ /* 0x000fca00078ec0ff */
[----:B------:R-:W-:Y:S02]  /*02c0*/  VIADD R12, R7, 0xffffffff ;  /* 0xffffffff070c7836 */ /* 0x000fe40000000000 */
[----:B-1----:R-:W-:Y:S01]  /*02d0*/  IMAD.U32 R10, RZ, RZ, UR6 ;  /* 0x00000006ff0a7e24 */ /* 0x002fe2000f8e00ff */
[----:B0-----:R-:W-:-:S04]  /*02e0*/  SHF.R.U32.HI R8, RZ, 0x17, R0 ;  /* 0x00000017ff087819 */ /* 0x001fc80000011600 */
[----:B------:R-:W-:-:S05]  /*02f0*/  LOP3.LUT R8, R8, 0xff, RZ, 0xc0, !PT ;  /* 0x000000ff08087812 */ /* 0x000fca00078ec0ff */
[----:B------:R-:W-:-:S05]  /*0300*/  VIADD R13, R8, 0xffffffff ;  /* 0xffffffff080d7836 */ /* 0x000fca0000000000 */
        /* <DEDUP_REMOVED lines=27> */
.L_x_33:
[----:B------:R-:W-:Y:S01]  /*04c0*/  LEA R3, R8, 0xc0800000, 0x17 ;  /* 0xc080000008037811 */ /* 0x000fe200078eb8ff */
[----:B------:R-:W-:Y:S01]  /*04d0*/  VIADD R7, R7, 0xffffff81 ;  /* 0xffffff8107077836 */ /* 0x000fe20000000000 */
[----:B------:R-:W-:Y:S03]  /*04e0*/  BSSY.RECONVERGENT B2, `(.L_x_38) ;  /* 0x0000035000027945 */ /* 0x000fe60003800200 */
[----:B------:R-:W-:Y:S01]  /*04f0*/  IMAD.IADD R3, R10, 0x1, -R3 ;  /* 0x000000010a037824 */ /* 0x000fe200078e0a03 */
[C---:B------:R-:W-:Y:S01]  /*0500*/  IADD3 R8, PT, PT, R7.reuse, 0x7f, -R8 ;  /* 0x0000007f07087810 */ /* 0x040fe20007ffe808 */
[----:B------:R-:W-:Y:S02]  /*0510*/  IMAD R0, R7, -0x800000, R9 ;  /* 0xff80000007007824 */ /* 0x000fe400078e0209 */
[----:B------:R-:W0:Y:S01]  /*0520*/  MUFU.RCP R10, R3 ;  /* 0x00000003000a7308 */ /* 0x000e220000001000 */
[----:B------:R-:W-:Y:S01]  /*0530*/  FADD.FTZ R13, -R3, -RZ ;  /* 0x800000ff030d7221 */ /* 0x000fe20000010100 */
[----:B------:R-:W-:-:S03]  /*0540*/  IMAD.IADD R8, R8, 0x1, R11 ;  /* 0x0000000108087824 */ /* 0x000fc600078e020b */
        /* <DEDUP_REMOVED lines=21> */
[CCC-:B------:R-:W-:Y:S01]  /*06a0*/  FFMA.RM R8, R12.reuse, R10.reuse, R9.reuse ;  /* 0x0000000a0c087223 */ /* 0x1c0fe20000004009 */
[C---:B------:R-:W-:Y:S02]  /*06b0*/  ISETP.NE.AND P2, PT, R11.reuse, RZ, PT ;  /* 0x000000ff0b00720c */ /* 0x040fe40003f45270 */
[----:B------:R-:W-:Y:S02]  /*06c0*/  ISETP.NE.AND P1, PT, R11, RZ, PT ;  /* 0x000000ff0b00720c */ /* 0x000fe40003f25270 */
[----:B------:R-:W-:Y:S01]  /*06d0*/  LOP3.LUT R7, R3, 0x7fffff, RZ, 0xc0, !PT ;  /* 0x007fffff03077812 */ /* 0x000fe200078ec0ff */
[----:B------:R-:W-:Y:S01]  /*06e0*/  FFMA.RP R3, R12, R10, R9 ;  /* 0x0000000a0c037223 */ /* 0x000fe20000008009 */
[----:B------:R-:W-:Y:S02]  /*06f0*/  VIADD R10, R11, 0x20 ;  /* 0x000000200b0a7836 */ /* 0x000fe40000000000 */
[----:B------:R-:W-:Y:S01]  /*0700*/  LOP3.LUT R7, R7, 0x800000, RZ, 0xfc, !PT ;  /* 0x0080000007077812 */ /* 0x000fe200078efcff */
[----:B------:R-:W-:Y:S01]  /*0710*/  IMAD.MOV R9, RZ, RZ, -R11 ;  /* 0x000000ffff097224 */ /* 0x000fe200078e0a0b */
[----:B------:R-:W-:-:S02]  /*0720*/  FSETP.NEU.FTZ.AND P0, PT, R3, R8, PT ;  /* 0x000000080300720b */ /* 0x000fc40003f1d000 */
[----:B------:R-:W-:Y:S02]  /*0730*/  SHF.L.U32 R10, R7, R10, RZ ;  /* 0x0000000a070a7219 */ /* 0x000fe400000006ff */
[----:B------:R-:W-:Y:S02]  /*0740*/  SEL R8, R9, RZ, P2 ;  /* 0x000000ff09087207 */ /* 0x000fe40001000000 */
[----:B------:R-:W-:Y:S02]  /*0750*/  ISETP.NE.AND P1, PT, R10, RZ, P1 ;  /* 0x000000ff0a00720c */ /* 0x000fe40000f25270 */
[----:B------:R-:W-:Y:S02]  /*0760*/  SHF.R.U32.HI R8, RZ, R8, R7 ;  /* 0x00000008ff087219 */ /* 0x000fe40000011607 */
[----:B------:R-:W-:Y:S02]  /*0770*/  PLOP3.LUT P0, PT, P0, P1, PT, 0xf8, 0x8f ;  /* 0x00000000008f781c */ /* 0x000fe40000703f70 */
[----:B------:R-:W-:-:S02]  /*0780*/  SHF.R.U32.HI R10, RZ, 0x1, R8 ;  /* 0x00000001ff0a7819 */ /* 0x000fc40000011608 */
[----:B------:R-:W-:-:S04]  /*0790*/  SEL R3, RZ, 0x1, !P0 ;  /* 0x00000001ff037807 */ /* 0x000fc80004000000 */
[----:B------:R-:W-:-:S04]  /*07a0*/  LOP3.LUT R3, R3, 0x1, R10, 0xf8, !PT ;  /* 0x0000000103037812 */ /* 0x000fc800078ef80a */
[----:B------:R-:W-:-:S05]  /*07b0*/  LOP3.LUT R3, R3, R8, RZ, 0xc0, !PT ;  /* 0x0000000803037212 */ /* 0x000fca00078ec0ff */
[----:B------:R-:W-:-:S05]  /*07c0*/  IMAD.IADD R3, R10, 0x1, R3 ;  /* 0x000000010a037824 */ /* 0x000fca00078e0203 */
[----:B------:R-:W-:Y:S01]  /*07d0*/  LOP3.LUT R0, R3, R0, RZ, 0xfc, !PT ;  /* 0x0000000003007212 */ /* 0x000fe200078efcff */
[----:B------:R-:W-:Y:S06]  /*07e0*/  BRA `(.L_x_41) ;  /* 0x0000000000107947 */ /* 0x000fec0003800000 */
.L_x_40:
[----:B------:R-:W-:-:S04]  /*07f0*/  LOP3.LUT R0, R0, 0x80000000, RZ, 0xc0, !PT ;  /* 0x8000000000007812 */ /* 0x000fc800078ec0ff */
[----:B------:R-:W-:Y:S01]  /*0800*/  LOP3.LUT R0, R0, 0x7f800000, RZ, 0xfc, !PT ;  /* 0x7f80000000007812 */ /* 0x000fe200078efcff */
[----:B------:R-:W-:Y:S06]  /*0810*/  BRA `(.L_x_41) ;  /* 0x0000000000047947 */ /* 0x000fec0003800000 */
.L_x_39:
[----:B------:R-:W-:-:S07]  /*0820*/  IMAD R0, R8, 0x800000, R0 ;  /* 0x0080000008007824 */ /* 0x000fce00078e0200 */
.L_x_41:
[----:B------:R-:W-:Y:S05]  /*0830*/  BSYNC.RECONVERGENT B2 ;  /* 0x0000000000027941 */ /* 0x000fea0003800200 */
.L_x_38:
[----:B------:R-:W-:Y:S05]  /*0840*/  BRA `(.L_x_42) ;  /* 0x0000000000207947 */ /* 0x000fea0003800000 */
.L_x_37:
[----:B------:R-:W-:-:S04]  /*0850*/  LOP3.LUT R0, R10, 0x80000000, R9, 0x48, !PT ;  /* 0x800000000a007812 */ /* 0x000fc800078e4809 */
[----:B------:R-:W-:Y:S01]  /*0860*/  LOP3.LUT R0, R0, 0x7f800000, RZ, 0xfc, !PT ;  /* 0x7f80000000007812 */ /* 0x000fe200078efcff */
[----:B------:R-:W-:Y:S06]  /*0870*/  BRA `(.L_x_42) ;  /* 0x0000000000147947 */ /* 0x000fec0003800000 */
.L_x_36:
[----:B------:R-:W-:Y:S01]  /*0880*/  LOP3.LUT R0, R10, 0x80000000, R9, 0x48, !PT ;  /* 0x800000000a007812 */ /* 0x000fe200078e4809 */
[----:B------:R-:W-:Y:S06]  /*0890*/  BRA `(.L_x_42) ;  /* 0x00000000000c7947 */ /* 0x000fec0003800000 */
.L_x_35:
[----:B------:R-:W0:Y:S01]  /*08a0*/  MUFU.RSQ R0, -QNAN ;  /* 0xffc0000000007908 */ /* 0x000e220000001400 */
[----:B------:R-:W-:Y:S05]  /*08b0*/  BRA `(.L_x_42) ;  /* 0x0000000000047947 */ /* 0x000fea0003800000 */
.L_x_34:
[----:B------:R-:W-:-:S07]  /*08c0*/  FADD.FTZ R0, R3, R0 ;  /* 0x0000000003007221 */ /* 0x000fce0000010000 */
.L_x_42:
[----:B------:R-:W-:Y:S05]  /*08d0*/  BSYNC.RECONVERGENT B1 ;  /* 0x0000000000017941 */ /* 0x000fea0003800200 */
.L_x_32:
[----:B------:R-:W-:-:S04]  /*08e0*/  IMAD.MOV.U32 R7, RZ, RZ, 0x0 ;  /* 0x00000000ff077424 */ /* 0x000fc800078e00ff */
[----:B0-----:R-:W-:Y:S05]  /*08f0*/  RET.REL.NODEC R6 `(l1regularizationfloat) ;  /* 0xfffffff406c07950 */ /* 0x001fea0003c3ffff */
.L_x_43:
        /* <DEDUP_REMOVED lines=16> */
.L_x_113:


//--------------------- .text.adadeltafloat       --------------------------
	.section	.text.adadeltafloat,"ax",@progbits
	.align	128
        .global         adadeltafloat
        .type           adadeltafloat,@function
        .size           adadeltafloat,(.L_x_115 - adadeltafloat)
        .other          adadeltafloat,@"STO_CUDA_ENTRY STV_DEFAULT"
adadeltafloat:
.text.adadeltafloat:
        /* <DEDUP_REMOVED lines=14> */
[----:B---3--:R-:W-:-:S05]  /*00e0*/  IMAD.WIDE R4, R6, 0x4, R4 ;  /* 0x0000000406047825 */ /* 0x008fca00078e0204 */
[----:B------:R-:W4:Y:S02]  /*00f0*/  LDG.E R7, desc[UR4][R4.64] ;  /* 0x0000000404077981 */ /* 0x000f24000c1e1900 */
[----:B----4-:R-:W-:-:S05]  /*0100*/  FFMA R7, R7, R7, R0 ;  /* 0x0000000707077223 */ /* 0x010fca0000000000 */
[----:B------:R0:W-:Y:S04]  /*0110*/  STG.E desc[UR4][R2.64], R7 ;  /* 0x0000000702007986 */ /* 0x0001e8000c101904 */
[----:B------:R-:W2:Y:S01]  /*0120*/  LDG.E R0, desc[UR4][R4.64] ;  /* 0x0000000404007981 */ /* 0x000ea2000c1e1900 */
[----:B------:R-:W-:Y:S01]  /*0130*/  VIADD R9, R7, 0xf3000000 ;  /* 0xf300000007097836 */ /* 0x000fe20000000000 */
[----:B------:R0:W1:Y:S04]  /*0140*/  MUFU.RSQ R8, R7 ;  /* 0x0000000700087308 */ /* 0x0000680000001400 */
[----:B------:R-:W-:Y:S01]  /*0150*/  ISETP.GT.U32.AND P0, PT, R9, 0x727fffff, PT ;  /* 0x727fffff0900780c */ /* 0x000fe20003f04070 */
[----:B------:R-:W-:Y:S01]  /*0160*/  BSSY.RECONVERGENT B0, `(.L_x_44) ;  /* 0x000000b000007945 */ /* 0x000fe20003800200 */
[----:B--2---:R-:W-:-:S11]  /*0170*/  FMUL R0, R0, -UR6 ;  /* 0x8000000600007c20 */ /* 0x004fd60008400000 */
[----:B01----:R-:W-:Y:S05]  /*0180*/  @!P0 BRA `(.L_x_45) ;  /* 0x0000000000108947 */ /* 0x003fea0003800000 */
[----:B------:R-:W-:-:S07]  /*0190*/  MOV R11, 0x1b0 ;  /* 0x000001b0000b7802 */ /* 0x000fce0000000f00 */
[----:B------:R-:W-:Y:S05]  /*01a0*/  CALL.REL.NOINC `($__internal_3_$__cuda_sm20_sqrt_rn_f32_slowpath) ;  /* 0x00000000006c7944 */ /* 0x000fea0003c00000 */
[----:B------:R-:W-:Y:S01]  /*01b0*/  IMAD.MOV.U32 R2, RZ, RZ, R7 ;  /* 0x000000ffff027224 */ /* 0x000fe200078e0007 */
[----:B------:R-:W-:Y:S06]  /*01c0*/  BRA `(.L_x_46) ;  /* 0x0000000000107947 */ /* 0x000fec0003800000 */
.L_x_45:
[----:B------:R-:W-:Y:S01]  /*01d0*/  FMUL.FTZ R2, R7, R8 ;  /* 0x0000000807027220 */ /* 0x000fe20000410000 */
[----:B------:R-:W-:-:S03]  /*01e0*/  FMUL.FTZ R8, R8, 0.5 ;  /* 0x3f00000008087820 */ /* 0x000fc60000410000 */
[----:B------:R-:W-:-:S04]  /*01f0*/  FFMA R7, -R2, R2, R7 ;  /* 0x0000000202077223 */ /* 0x000fc80000000107 */
[----:B------:R-:W-:-:S07]  /*0200*/  FFMA R2, R7, R8, R2 ;  /* 0x0000000807027223 */ /* 0x000fce0000000002 */
.L_x_46:
[----:B------:R-:W-:Y:S05]  /*0210*/  BSYNC.RECONVERGENT B0 ;  /* 0x0000000000007941 */ /* 0x000fea0003800200 */
.L_x_44:
[----:B------:R-:W0:Y:S01]  /*0220*/  LDCU UR6, c[0x0][0x3ac] ;  /* 0x00007580ff0677ac */ /* 0x000e220008000800 */
[----:B------:R-:W-:Y:S01]  /*0230*/  BSSY.RECONVERGENT B0, `(.L_x_47) ;  /* 0x000000d000007945 */ /* 0x000fe20003800200 */
[----:B0-----:R-:W-:-:S04]  /*0240*/  FADD R11, R2, UR6 ;  /* 0x00000006020b7e21 */ /* 0x001fc80008000000 */
[----:B------:R-:W0:Y:S08]  /*0250*/  MUFU.RCP R2, R11 ;  /* 0x0000000b00027308 */ /* 0x000e300000001000 */
[----:B------:R-:W1:Y:S01]  /*0260*/  FCHK P0, R0, R11 ;  /* 0x0000000b00007302 */ /* 0x000e620000000000 */
[----:B0-----:R-:W-:-:S04]  /*0270*/  FFMA R3, -R11, R2, 1 ;  /* 0x3f8000000b037423 */ /* 0x001fc80000000102 */
[----:B------:R-:W-:-:S04]  /*0280*/  FFMA R3, R2, R3, R2 ;  /* 0x0000000302037223 */ /* 0x000fc80000000002 */
[----:B------:R-:W-:-:S04]  /*0290*/  FFMA R2, R0, R3, RZ ;  /* 0x0000000300027223 */ /* 0x000fc800000000ff */
[----:B------:R-:W-:-:S04]  /*02a0*/  FFMA R7, -R11, R2, R0 ;  /* 0x000000020b077223 */ /* 0x000fc80000000100 */
[----:B------:R-:W-:Y:S01]  /*02b0*/  FFMA R9, R3, R7, R2 ;  /* 0x0000000703097223 */ /* 0x000fe20000000002 */
[----:B-1----:R-:W-:Y:S06]  /*02c0*/  @!P0 BRA `(.L_x_48) ;  /* 0x00000000000c8947 */ /* 0x002fec0003800000 */
[----:B------:R-:W-:-:S07]  /*02d0*/  MOV R2, 0x2f0 ;  /* 0x000002f000027802 */ /* 0x000fce0000000f00 */
[----:B------:R-:W-:Y:S05]  /*02e0*/  CALL.REL.NOINC `($__internal_4_$__cuda_sm3x_div_rn_noftz_f32_slowpath) ;  /* 0x0000000000747944 */ /* 0x000fea0003c00000 */
[----:B------:R-:W-:-:S07]  /*02f0*/  IMAD.MOV.U32 R9, RZ, RZ, R0 ;  /* 0x000000ffff097224 */ /* 0x000fce00078e0000 */
.L_x_48:
[----:B------:R-:W-:Y:S05]  /*0300*/  BSYNC.RECONVERGENT B0 ;  /* 0x0000000000007941 */ /* 0x000fea0003800200 */
.L_x_47:
[----:B------:R-:W0:Y:S02]  /*0310*/  LDC.64 R2, c[0x0][0x388] ;  /* 0x0000e200ff027b82 */ /* 0x000e240000000a00 */
[----:B0-----:R-:W-:-:S05]  /*0320*/  IMAD.WIDE R6, R6, 0x4, R2 ;  /* 0x0000000406067825 */ /* 0x001fca00078e0202 */
[----:B------:R-:W-:Y:S04]  /*0330*/  STG.E desc[UR4][R6.64], R9 ;  /* 0x0000000906007986 */ /* 0x000fe8000c101904 */
[----:B------:R-:W-:Y:S01]  /*0340*/  STG.E desc[UR4][R4.64], RZ ;  /* 0x000000ff04007986 */ /* 0x000fe2000c101904 */
[----:B------:R-:W-:Y:S05]  /*0350*/  EXIT ;  /* 0x000000000000794d */ /* 0x000fea0003800000 */
        .weak           $__internal_3_$__cuda_sm20_sqrt_rn_f32_slowpath
        .type           $__internal_3_$__cuda_sm20_sqrt_rn_f32_slowpath,@function
        .size           $__internal_3_$__cuda_sm20_sqrt_rn_f32_slowpath,($__internal_4_$__cuda_sm3x_div_rn_noftz_f32_slowpath - $__internal_3_$__cuda_sm20_sqrt_rn_f32_slowpath)
$__internal_3_$__cuda_sm20_sqrt_rn_f32_slowpath:
[----:B------:R-:W-:-:S13]  /*0360*/  LOP3.LUT P0, RZ, R7, 0x7fffffff, RZ, 0xc0, !PT ;  /* 0x7fffffff07ff7812 */ /* 0x000fda000780c0ff */
[----:B------:R-:W-:Y:S05]  /*0370*/  @!P0 BRA `(.L_x_49) ;  /* 0x0000000000448947 */ /* 0x000fea0003800000 */
[----:B------:R-:W-:Y:S01]  /*0380*/  FSETP.GEU.FTZ.AND P0, PT, R7, RZ, PT ;  /* 0x000000ff0700720b */ /* 0x000fe20003f1e000 */
[----:B------:R-:W-:-:S12]  /*0390*/  IMAD.MOV.U32 R2, RZ, RZ, R7 ;  /* 0x000000ffff027224 */ /* 0x000fd800078e0007 */
[----:B------:R-:W-:Y:S01]  /*03a0*/  @!P0 MOV R7, 0x7fffffff ;  /* 0x7fffffff00078802 */ /* 0x000fe20000000f00 */
[----:B------:R-:W-:Y:S06]  /*03b0*/  @!P0 BRA `(.L_x_49) ;  /* 0x0000000000348947 */ /* 0x000fec0003800000 */
[----:B------:R-:W-:-:S13]  /*03c0*/  FSETP.GTU.FTZ.AND P0, PT, |R2|, +INF , PT ;  /* 0x7f8000000200780b */ /* 0x000fda0003f1c200 */
[----:B------:R-:W-:Y:S01]  /*03d0*/  @P0 FADD.FTZ R7, R2, 1 ;  /* 0x3f80000002070421 */ /* 0x000fe20000010000 */
[----:B------:R-:W-:Y:S06]  /*03e0*/  @P0 BRA `(.L_x_49) ;  /* 0x0000000000280947 */ /* 0x000fec0003800000 */
[----:B------:R-:W-:-:S13]  /*03f0*/  FSETP.NEU.FTZ.AND P0, PT, |R2|, +INF , PT ;  /* 0x7f8000000200780b */ /* 0x000fda0003f1d200 */
[----:B------:R-:W-:-:S04]  /*0400*/  @P0 FFMA R3, R2, 1.84467440737095516160e+19, RZ ;  /* 0x5f80000002030823 */ /* 0x000fc800000000ff */
[----:B------:R-:W0:Y:S02]  /*0410*/  @P0 MUFU.RSQ R8, R3 ;  /* 0x0000000300080308 */ /* 0x000e240000001400 */
[----:B0-----:R-:W-:Y:S01]  /*0420*/  @P0 FMUL.FTZ R10, R3, R8 ;  /* 0x00000008030a0220 */ /* 0x001fe20000410000 */
[----:B------:R-:W-:-:S03]  /*0430*/  @P0 FMUL.FTZ R8, R8, 0.5 ;  /* 0x3f00000008080820 */ /* 0x000fc60000410000 */
[----:B------:R-:W-:-:S04]  /*0440*/  @P0 FADD.FTZ R7, -R10, -RZ ;  /* 0x800000ff0a070221 */ /* 0x000fc80000010100 */
[----:B------:R-:W-:Y:S01]  /*0450*/  @P0 FFMA R9, R10, R7, R3 ;  /* 0x000000070a090223 */ /* 0x000fe20000000003 */
[----:B------:R-:W-:-:S03]  /*0460*/  @!P0 IMAD.MOV.U32 R7, RZ, RZ, R2 ;  /* 0x000000ffff078224 */ /* 0x000fc600078e0002 */
[----:B------:R-:W-:-:S04]  /*0470*/  @P0 FFMA R8, R9, R8, R10 ;  /* 0x0000000809080223 */ /* 0x000fc8000000000a */
[----:B------:R-:W-:-:S07]  /*0480*/  @P0 FMUL.FTZ R7, R8, 2.3283064365386962891e-10 ;  /* 0x2f80000008070820 */ /* 0x000fce0000410000 */
.L_x_49:
[----:B------:R-:W-:Y:S02]  /*0490*/  IMAD.MOV.U32 R2, RZ, RZ, R11 ;  /* 0x000000ffff027224 */ /* 0x000fe400078e000b */
[----:B------:R-:W-:-:S04]  /*04a0*/  IMAD.MOV.U32 R3, RZ, RZ, 0x0 ;  /* 0x00000000ff037424 */ /* 0x000fc800078e00ff */
[----:B------:R-:W-:Y:S05]  /*04b0*/  RET.REL.NODEC R2 `(adadeltafloat) ;  /* 0xfffffff802d07950 */ /* 0x000fea0003c3ffff */
        .weak           $__internal_4_$__cuda_sm3x_div_rn_noftz_f32_slowpath
        .type           $__internal_4_$__cuda_sm3x_div_rn_noftz_f32_slowpath,@function
        .size           $__internal_4_$__cuda_sm3x_div_rn_noftz_f32_slowpath,(.L_x_115 - $__internal_4_$__cuda_sm3x_div_rn_noftz_f32_slowpath)
$__internal_4_$__cuda_sm3x_div_rn_noftz_f32_slowpath:
[--C-:B------:R-:W-:Y:S01]  /*04c0*/  SHF.R.U32.HI R7, RZ, 0x17, R11.reuse ;  /* 0x00000017ff077819 */ /* 0x100fe2000001160b */
[----:B------:R-:W-:Y:S01]  /*04d0*/  BSSY.RECONVERGENT B1, `(.L_x_50) ;  /* 0x0000065000017945 */ /* 0x000fe20003800200 */
[--C-:B------:R-:W-:Y:S01]  /*04e0*/  SHF.R.U32.HI R3, RZ, 0x17, R0.reuse ;  /* 0x00000017ff037819 */ /* 0x100fe20000011600 */
[----:B------:R-:W-:Y:S01]  /*04f0*/  IMAD.MOV.U32 R9, RZ, RZ, R0 ;  /* 0x000000ffff097224 */ /* 0x000fe200078e0000 */
[----:B------:R-:W-:Y:S01]  /*0500*/  LOP3.LUT R15, R7, 0xff, RZ, 0xc0, !PT ;  /* 0x000000ff070f7812 */ /* 0x000fe200078ec0ff */
[----:B------:R-:W-:Y:S01]  /*0510*/  IMAD.MOV.U32 R10, RZ, RZ, R11 ;  /* 0x000000ffff0a7224 */ /* 0x000fe200078e000b */
[----:B------:R-:W-:Y:S02]  /*0520*/  LOP3.LUT R8, R3, 0xff, RZ, 0xc0, !PT ;  /* 0x000000ff03087812 */ /* 0x000fe400078ec0ff */
[----:B------:R-:W-:-:S03]  /*0530*/  IADD3 R13, PT, PT, R15, -0x1, RZ ;  /* 0xffffffff0f0d7810 */ /* 0x000fc60007ffe0ff */
[----:B------:R-:W-:Y:S01]  /*0540*/  VIADD R12, R8, 0xffffffff ;  /* 0xffffffff080c7836 */ /* 0x000fe20000000000 */
[----:B------:R-:W-:-:S04]  /*0550*/  ISETP.GT.U32.AND P0, PT, R13, 0xfd, PT ;  /* 0x000000fd0d00780c */ /* 0x000fc80003f04070 */
[----:B------:R-:W-:-:S13]  /*0560*/  ISETP.GT.U32.OR P0, PT, R12, 0xfd, P0 ;  /* 0x000000fd0c00780c */ /* 0x000fda0000704470 */
[----:B------:R-:W-:Y:S01]  /*0570*/  @!P0 MOV R7, RZ ;  /* 0x000000ff00078202 */ /* 0x000fe20000000f00 */
[----:B------:R-:W-:Y:S06]  /*0580*/  @!P0 BRA `(.L_x_51) ;  /* 0x0000000000608947 */ /* 0x000fec0003800000 */
[----:B------:R-:W-:Y:S01]  /*0590*/  FSETP.GTU.FTZ.AND P0, PT, |R0|, +INF , PT ;  /* 0x7f8000000000780b */ /* 0x000fe20003f1c200 */
[----:B------:R-:W-:Y:S01]  /*05a0*/  IMAD.MOV.U32 R3, RZ, RZ, R11 ;  /* 0x000000ffff037224 */ /* 0x000fe200078e000b */
        /* <DEDUP_REMOVED lines=20> */
[----:B------:R-:W-:-:S03]  /*06f0*/  @!P1 FFMA R10, R3, 1.84467440737095516160e+19, RZ ;  /* 0x5f800000030a9823 */ /* 0x000fc600000000ff */
[----:B------:R-:W-:-:S07]  /*0700*/  @!P1 IADD3 R7, PT, PT, R7, 0x40, RZ ;  /* 0x0000004007079810 */ /* 0x000fce0007ffe0ff */
.L_x_51:
        /* <DEDUP_REMOVED lines=17> */
[----:B------:R-:W-:-:S04]  /*0820*/  LOP3.LUT R3, R3, 0xff, RZ, 0xc0, !PT ;  /* 0x000000ff03037812 */ /* 0x000fc800078ec0ff */
[----:B------:R-:W-:-:S05]  /*0830*/  IADD3 R11, PT, PT, R3, R8, RZ ;  /* 0x00000008030b7210 */ /* 0x000fca0007ffe0ff */
        /* <DEDUP_REMOVED lines=28> */
[----:B------:R-:W-:-:S04]  /*0a00*/  LOP3.LUT R3, R3, R8, RZ, 0xc0, !PT ;  /* 0x0000000803037212 */ /* 0x000fc800078ec0ff */
[----:B------:R-:W-:-:S04]  /*0a10*/  IADD3 R3, PT, PT, R10, R3, RZ ;  /* 0x000000030a037210 */ /* 0x000fc80007ffe0ff */
[----:B------:R-:W-:Y:S01]  /*0a20*/  LOP3.LUT R0, R3, R0, RZ, 0xfc, !PT ;  /* 0x0000000003007212 */ /* 0x000fe200078efcff */
[----:B------:R-:W-:Y:S06]  /*0a30*/  BRA `(.L_x_59) ;  /* 0x0000000000107947 */ /* 0x000fec0003800000 */
.L_x_58:
[----:B------:R-:W-:-:S04]  /*0a40*/  LOP3.LUT R0, R0, 0x80000000, RZ, 0xc0, !PT ;  /* 0x8000000000007812 */ /* 0x000fc800078ec0ff */
[----:B------:R-:W-:Y:S01]  /*0a50*/  LOP3.LUT R0, R0, 0x7f800000, RZ, 0xfc, !PT ;  /* 0x7f80000000007812 */ /* 0x000fe200078efcff */
[----:B------:R-:W-:Y:S06]  /*0a60*/  BRA `(.L_x_59) ;  /* 0x0000000000047947 */ /* 0x000fec0003800000 */
.L_x_57:
[----:B------:R-:W-:-:S07]  /*0a70*/  IMAD R0, R8, 0x800000, R0 ;  /* 0x0080000008007824 */ /* 0x000fce00078e0200 */
.L_x_59:
[----:B------:R-:W-:Y:S05]  /*0a80*/  BSYNC.RECONVERGENT B2 ;  /* 0x0000000000027941 */ /* 0x000fea0003800200 */
.L_x_56:
[----:B------:R-:W-:Y:S05]  /*0a90*/  BRA `(.L_x_60) ;  /* 0x0000000000207947 */ /* 0x000fea0003800000 */
.L_x_55:
[----:B------:R-:W-:-:S04]  /*0aa0*/  LOP3.LUT R0, R10, 0x80000000, R9, 0x48, !PT ;  /* 0x800000000a007812 */ /* 0x000fc800078e4809 */
[----:B------:R-:W-:Y:S01]  /*0ab0*/  LOP3.LUT R0, R0, 0x7f800000, RZ, 0xfc, !PT ;  /* 0x7f80000000007812 */ /* 0x000fe200078efcff */
[----:B------:R-:W-:Y:S06]  /*0ac0*/  BRA `(.L_x_60) ;  /* 0x0000000000147947 */ /* 0x000fec0003800000 */
.L_x_54:
[----:B------:R-:W-:Y:S01]  /*0ad0*/  LOP3.LUT R0, R10, 0x80000000, R9, 0x48, !PT ;  /* 0x800000000a007812 */ /* 0x000fe200078e4809 */
[----:B------:R-:W-:Y:S06]  /*0ae0*/  BRA `(.L_x_60) ;  /* 0x00000000000c7947 */ /* 0x000fec0003800000 */
.L_x_53:
[----:B------:R-:W0:Y:S01]  /*0af0*/  MUFU.RSQ R0, -QNAN ;  /* 0xffc0000000007908 */ /* 0x000e220000001400 */
[----:B------:R-:W-:Y:S05]  /*0b00*/  BRA `(.L_x_60) ;  /* 0x0000000000047947 */ /* 0x000fea0003800000 */
.L_x_52:
[----:B------:R-:W-:-:S07]  /*0b10*/  FADD.FTZ R0, R0, R3 ;  /* 0x0000000300007221 */ /* 0x000fce0000010000 */
.L_x_60:
[----:B------:R-:W-:Y:S05]  /*0b20*/  BSYNC.RECONVERGENT B1 ;  /* 0x0000000000017941 */ /* 0x000fea0003800200 */
.L_x_50:
[----:B------:R-:W-:-:S04]  /*0b30*/  IMAD.MOV.U32 R3, RZ, RZ, 0x0 ;  /* 0x00000000ff037424 */ /* 0x000fc800078e00ff */
[----:B0-----:R-:W-:Y:S05]  /*0b40*/  RET.REL.NODEC R2 `(adadeltafloat) ;  /* 0xfffffff4022c7950 */ /* 0x001fea0003c3ffff */
.L_x_61:
        /* <DEDUP_REMOVED lines=11> */
.L_x_115:


//--------------------- .text.adamfloat           --------------------------
	.section	.text.adamfloat,"ax",@progbits
	.align	128
        .global         adamfloat
        .type           adamfloat,@function
        .size           adamfloat,(.L_x_118 - adamfloat)
        .other          adamfloat,@"STO_CUDA_ENTRY STV_DEFAULT"
adamfloat:
.text.adamfloat:
        /* <DEDUP_REMOVED lines=13> */
[----:B------:R-:W2:Y:S08]  /*00d0*/  LDC.64 R4, c[0x0][0x3a0] ;  /* 0x0000e800ff047b82 */ /* 0x000eb00000000a00 */
[----:B------:R-:W3:Y:S01]  /*00e0*/  LDC R7, c[0x0][0x3ac] ;  /* 0x0000eb00ff077b82 */ /* 0x000ee20000000800 */
[----:B0-----:R-:W-:-:S05]  /*00f0*/  IMAD.WIDE R2, R6, 0x4, R2 ;  /* 0x0000000406027825 */ /* 0x001fca00078e0202 */
[----:B-1----:R-:W4:Y:S01]  /*0100*/  LDG.E R0, desc[UR4][R2.64] ;  /* 0x0000000402007981 */ /* 0x002f22000c1e1900 */
[----:B--2---:R-:W-:-:S05]  /*0110*/  IMAD.WIDE R4, R6, 0x4, R4 ;  /* 0x0000000406047825 */ /* 0x004fca00078e0204 */
[----:B------:R-:W2:Y:S01]  /*0120*/  LDG.E R11, desc[UR4][R4.64] ;  /* 0x00000004040b7981 */ /* 0x000ea2000c1e1900 */
[C---:B---3--:R-:W-:Y:S01]  /*0130*/  FMUL R8, |R7|.reuse, 16777216 ;  /* 0x4b80000007087820 */ /* 0x048fe20000400200 */
[----:B------:R-:W-:-:S04]  /*0140*/  FSETP.GEU.AND P0, PT, |R7|, 1.175494350822287508e-38, PT ;  /* 0x008000000700780b */ /* 0x000fc80003f0e200 */
[----:B------:R-:W-:-:S05]  /*0150*/  FSEL R8, R8, |R7|, !P0 ;  /* 0x4000000708087208 */ /* 0x000fca0004000000 */
[----:B------:R-:W-:-:S05]  /*0160*/  VIADD R9, R8, 0xc0cafb0d ;  /* 0xc0cafb0d08097836 */ /* 0x000fca0000000000 */
[----:B------:R-:W-:-:S05]  /*0170*/  LOP3.LUT R9, R9, 0xff800000, RZ, 0xc0, !PT ;  /* 0xff80000009097812 */ /* 0x000fca00078ec0ff */
[----:B------:R-:W-:-:S04]  /*0180*/  IMAD.IADD R8, R8, 0x1, -R9 ;  /* 0x0000000108087824 */ /* 0x000fc800078e0a09 */
[----:B------:R-:W-:-:S04]  /*0190*/  FADD R12, R8, 1 ;  /* 0x3f800000080c7421 */ /* 0x000fc80000000000 */
[----:B------:R-:W0:Y:S01]  /*01a0*/  MUFU.RCP R14, R12 ;  /* 0x0000000c000e7308 */ /* 0x000e220000001000 */
[----:B------:R-:W-:Y:S01]  /*01b0*/  FADD R10, R8, -1 ;  /* 0xbf800000080a7421 */ /* 0x000fe20000000000 */
[----:B------:R-:W-:Y:S01]  /*01c0*/  FSEL R8, RZ, -24, P0 ;  /* 0xc1c00000ff087808 */ /* 0x000fe20000000000 */
[----:B------:R-:W-:Y:S02]  /*01d0*/  HFMA2 R16, -RZ, RZ, 0.771484375, 0.21533203125 ;  /* 0x3a2c32e4ff107431 */ /* 0x000fe400000001ff */
[----:B------:R-:W-:Y:S01]  /*01e0*/  FADD R13, R10, R10 ;  /* 0x0000000a0a0d7221 */ /* 0x000fe20000000000 */
[----:B------:R-:W-:-:S05]  /*01f0*/  I2FP.F32.S32 R9, R9 ;  /* 0x0000000900097245 */ /* 0x000fca0000201400 */
[----:B------:R-:W-:Y:S01]  /*0200*/  FFMA R8, R9, 1.1920928955078125e-07, R8 ;  /* 0x3400000009087823 */ /* 0x000fe20000000008 */
[----:B0-----:R-:W-:-:S04]  /*0210*/  FMUL R13, R14, R13 ;  /* 0x0000000d0e0d7220 */ /* 0x001fc80000400000 */
[----:B------:R-:W-:Y:S01]  /*0220*/  FADD R15, R10, -R13 ;  /* 0x8000000d0a0f7221 */ /* 0x000fe20000000000 */
[CC--:B------:R-:W-:Y:S01]  /*0230*/  FMUL R9, R13.reuse, R13.reuse ;  /* 0x0000000d0d097220 */ /* 0x0c0fe20000400000 */
[----:B------:R-:W-:Y:S02]  /*0240*/  FFMA R12, R13, 1.4426950216293334961, R8 ;  /* 0x3fb8aa3b0d0c7823 */ /* 0x000fe40000000008 */
[----:B------:R-:W-:Y:S01]  /*0250*/  FADD R15, R15, R15 ;  /* 0x0000000f0f0f7221 */ /* 0x000fe20000000000 */
[C---:B------:R-:W-:Y:S01]  /*0260*/  FFMA R16, R9.reuse, R16, 0.0032181653659790754318 ;  /* 0x3b52e7db09107423 */ /* 0x040fe20000000010 */
[----:B------:R-:W-:Y:S02]  /*0270*/  FADD R8, R8, -R12 ;  /* 0x8000000c08087221 */ /* 0x000fe40000000000 */
[----:B------:R-:W-:Y:S01]  /*0280*/  FFMA R15, R10, -R13, R15 ;  /* 0x8000000d0a0f7223 */ /* 0x000fe2000000000f */
[----:B------:R-:W-:Y:S01]  /*0290*/  FFMA R16, R9, R16, 0.018033718690276145935 ;  /* 0x3c93bb7309107423 */ /* 0x000fe20000000010 */
[----:B------:R-:W0:Y:S01]  /*02a0*/  LDC R10, c[0x0][0x3b8] ;  /* 0x0000ee00ff0a7b82 */ /* 0x000e220000000800 */
[----:B------:R-:W-:Y:S01]  /*02b0*/  FFMA R8, R13, 1.4426950216293334961, R8 ;  /* 0x3fb8aa3b0d087823 */ /* 0x000fe20000000008 */
[----:B------:R-:W-:Y:S01]  /*02c0*/  FMUL R15, R14, R15 ;  /* 0x0000000f0e0f7220 */ /* 0x000fe20000400000 */
[----:B------:R-:W-:-:S03]  /*02d0*/  FFMA R16, R9, R16, 0.12022458761930465698 ;  /* 0x3df6384f09107423 */ /* 0x000fc60000000010 */
[----:B------:R-:W-:Y:S01]  /*02e0*/  FFMA R8, R15, 1.4426950216293334961, R8 ;  /* 0x3fb8aa3b0f087823 */ /* 0x000fe20000000008 */
[----:B------:R-:W-:-:S03]  /*02f0*/  FMUL R16, R9, R16 ;  /* 0x0000001009107220 */ /* 0x000fc60000400000 */
[----:B------:R-:W-:Y:S01]  /*0300*/  FFMA R14, R13, 1.9251366722983220825e-08, R8 ;  /* 0x32a55e340d0e7823 */ /* 0x000fe20000000008 */
[----:B------:R-:W-:-:S04]  /*0310*/  FMUL R17, R16, 3 ;  /* 0x4040000010117820 */ /* 0x000fc80000400000 */
[----:B------:R-:W-:Y:S01]  /*0320*/  FFMA R14, R15, R17, R14 ;  /* 0x000000110f0e7223 */ /* 0x000fe2000000000e */
[----:B------:R-:W1:Y:S03]  /*0330*/  F2F.F64.F32 R8, R7 ;  /* 0x0000000700087310 */ /* 0x000e660000201800 */
[----:B------:R-:W-:-:S04]  /*0340*/  FFMA R19, R13, R16, R14 ;  /* 0x000000100d137223 */ /* 0x000fc8000000000e */
[----:B------:R-:W-:-:S04]  /*0350*/  FADD R20, R12, R19 ;  /* 0x000000130c147221 */ /* 0x000fc80000000000 */
[----:B0-----:R-:W-:-:S04]  /*0360*/  FMUL R13, R20, R10 ;  /* 0x0000000a140d7220 */ /* 0x001fc80000400000 */
[----:B------:R-:W0:Y:S01]  /*0370*/  FRND R18, R13 ;  /* 0x0000000d00127307 */ /* 0x000e220000201000 */
[----:B-1----:R-:W-:Y:S01]  /*0380*/  DADD R8, -R8, 1 ;  /* 0x3ff0000008087429 */ /* 0x002fe20000000100 */
[----:B------:R-:W-:Y:S01]  /*0390*/  FADD R12, -R12, R20 ;  /* 0x000000140c0c7221 */ /* 0x000fe20000000100 */
[----:B------:R-:W-:-:S03]  /*03a0*/  FFMA R20, R20, R10, -R13 ;  /* 0x0000000a14147223 */ /* 0x000fc6000000080d */
[----:B------:R-:W-:-:S04]  /*03b0*/  FADD R19, R19, -R12 ;  /* 0x8000000c13137221 */ /* 0x000fc80000000000 */
[----:B------:R-:W-:Y:S01]  /*03c0*/  FFMA R19, R19, R10, R20 ;  /* 0x0000000a13137223 */ /* 0x000fe20000000014 */
[----:B0-----:R-:W-:-:S04]  /*03d0*/  FADD R12, R13, -R18 ;  /* 0x800000120d0c7221 */ /* 0x001fc80000000000 */
[----:B------:R-:W-:Y:S01]  /*03e0*/  FADD R12, R19, R12 ;  /* 0x0000000c130c7221 */ /* 0x000fe20000000000 */
[----:B------:R-:W-:Y:S02]  /*03f0*/  FSETP.GT.AND P0, PT, R18, RZ, PT ;  /* 0x000000ff1200720b */ /* 0x000fe40003f04000 */
[C---:B------:R-:W-:Y:S02]  /*0400*/  FSETP.GT.AND P1, PT, |R13|.reuse, 152, PT ;  /* 0x431800000d00780b */ /* 0x040fe40003f24200 */
[----:B------:R-:W-:Y:S01]  /*0410*/  FSETP.GEU.AND P3, PT, R13, RZ, PT ;  /* 0x000000ff0d00720b */ /* 0x000fe20003f6e000 */
[----:B----4-:R-:W-:-:S04]  /*0420*/  FMUL R0, R0, R7 ;  /* 0x0000000700007220 */ /* 0x010fc80000400000 */
[----:B------:R-:W-:Y:S08]  /*0430*/  F2F.F64.F32 R16, R0 ;  /* 0x0000000000107310 */ /* 0x000ff00000201800 */
[----:B--2---:R-:W0:Y:S02]  /*0440*/  F2F.F64.F32 R14, R11 ;  /* 0x0000000b000e7310 */ /* 0x004e240000201800 */
[----:B0-----:R-:W-:Y:S01]  /*0450*/  DFMA R8, R8, R14, R16 ;  /* 0x0000000e0808722b */ /* 0x001fe20000000010 */
[----:B------:R-:W-:-:S05]  /*0460*/  IMAD.MOV.U32 R15, RZ, RZ, 0x391fcb8e ;  /* 0x391fcb8eff0f7424 */ /* 0x000fca00078e00ff */
[----:B------:R-:W0:Y:S01]  /*0470*/  F2F.F32.F64 R11, R8 ;  /* 0x00000008000b7310 */ /* 0x000e220000301000 */
[----:B------:R-:W-:Y:S01]  /*0480*/  FFMA R15, R12, R15, 0.0013391353422775864601 ;  /* 0x3aaf85ed0c0f7423 */ /* 0x000fe2000000000f */
[----:B------:R-:W-:-:S03]  /*0490*/  FMUL R0, R10, 0.5 ;  /* 0x3f0000000a007820 */ /* 0x000fc60000400000 */
[C---:B------:R-:W-:Y:S01]  /*04a0*/  FFMA R15, R12.reuse, R15, 0.0096188392490148544312 ;  /* 0x3c1d98560c0f7423 */ /* 0x040fe2000000000f */
[----:B------:R-:W-:Y:S02]  /*04b0*/  SEL R17, RZ, 0x83000000, P0 ;  /* 0x83000000ff117807 */ /* 0x000fe40000000000 */
[----:B------:R-:W1:Y:S01]  /*04c0*/  F2I.NTZ R14, R13 ;  /* 0x0000000d000e7305 */ /* 0x000e620000203100 */
[----:B------:R-:W-:Y:S01]  /*04d0*/  FFMA R15, R12, R15, 0.055503588169813156128 ;  /* 0x3d6357bb0c0f7423 */ /* 0x000fe2000000000f */
[----:B------:R-:W-:Y:S01]  /*04e0*/  FSETP.NEU.AND P0, PT, R10, RZ, PT ;  /* 0x000000ff0a00720b */ /* 0x000fe20003f0d000 */
[----:B0-----:R0:W-:Y:S05]  /*04f0*/  STG.E desc[UR4][R2.64], R11 ;  /* 0x0000000b02007986 */ /* 0x0011ea000c101904 */
[----:B------:R-:W2:Y:S01]  /*0500*/  FRND.TRUNC R0, R0 ;  /* 0x0000000000007307 */ /* 0x000ea2000020d000 */
[----:B------:R-:W-:Y:S01]  /*0510*/  FFMA R15, R12, R15, 0.24022644758224487305 ;  /* 0x3e75fdec0c0f7423 */ /* 0x000fe2000000000f */
[----:B------:R-:W-:-:S03]  /*0520*/  FSETP.EQ.OR P2, PT, R7, 1, !P0 ;  /* 0x3f8000000700780b */ /* 0x000fc60004742400 */
[----:B------:R-:W-:Y:S01]  /*0530*/  FFMA R15, R12, R15, 0.69314718246459960938 ;  /* 0x3f3172180c0f7423 */ /* 0x000fe2000000000f */
[----:B------:R-:W-:-:S03]  /*0540*/  VIADD R8, R17, 0x7f000000 ;  /* 0x7f00000011087836 */ /* 0x000fc60000000000 */
[----:B------:R-:W-:Y:S01]  /*0550*/  FFMA R15, R12, R15, 1 ;  /* 0x3f8000000c0f7423 */ /* 0x000fe2000000000f */
[----:B-1----:R-:W-:-:S03]  /*0560*/  LEA R17, R14, -R17, 0x17 ;  /* 0x800000110e117211 */ /* 0x002fc600078eb8ff */
[----:B------:R-:W-:Y:S01]  /*0570*/  FMUL R8, R15, R8 ;  /* 0x000000080f087220 */ /* 0x000fe20000400000 */
[----:B--2---:R-:W-:Y:S01]  /*0580*/  FADD R9, R0, R0 ;  /* 0x0000000000097221 */ /* 0x004fe20000000000 */
[----:B------:R-:W-:Y:S02]  /*0590*/  IMAD.MOV.U32 R14, RZ, RZ, 0x3f800000 ;  /* 0x3f800000ff0e7424 */ /* 0x000fe400078e00ff */
[----:B------:R-:W-:Y:S01]  /*05a0*/  FMUL R8, R8, R17 ;  /* 0x0000001108087220 */ /* 0x000fe20000400000 */
[----:B------:R-:W-:Y:S01]  /*05b0*/  @P1 FSEL R8, RZ, +INF , !P3 ;  /* 0x7f800000ff081808 */ /* 0x000fe20005800000 */
[----:B------:R-:W-:Y:S01]  /*05c0*/  FADD R0, -R9, R10 ;  /* 0x0000000a09007221 */ /* 0x000fe20000000100 */
[----:B0-----:R-:W-:Y:S06]  /*05d0*/  @P2 BRA `(.L_x_62) ;  /* 0x00000000005c2947 */ /* 0x001fec0003800000 */
[----:B------:R-:W-:-:S04]  /*05e0*/  FSETP.NAN.AND P1, PT, |R10|, |R10|, PT ;  /* 0x4000000a0a00720b */ /* 0x000fc80003f28200 */
[----:B------:R-:W-:-:S13]  /*05f0*/  FSETP.NUM.AND P1, PT, |R7|, |R7|, !P1 ;  /* 0x400000070700720b */ /* 0x000fda0004f27200 */
[----:B------:R-:W-:Y:S01]  /*0600*/  @!P1 FADD R14, R7, R10 ;  /* 0x0000000a070e9221 */ /* 0x000fe20000000000 */
[----:B------:R-:W-:Y:S06]  /*0610*/  @!P1 BRA `(.L_x_62) ;  /* 0x00000000004c9947 */ /* 0x000fec0003800000 */
[C---:B------:R-:W-:Y:S02]  /*0620*/  FSETP.NEU.AND P1, PT, |R7|.reuse, +INF , PT ;  /* 0x7f8000000700780b */ /* 0x040fe40003f2d200 */
[----:B------:R-:W-:-:S13]  /*0630*/  FSETP.NEU.AND P2, PT, R7, RZ, PT ;  /* 0x000000ff0700720b */ /* 0x000fda0003f4d000 */
[----:B------:R-:W-:Y:S05]  /*0640*/  @P1 BRA P2, `(.L_x_63) ;  /* 0x0000000000181947 */ /* 0x000fea0001000000 */
[----:B------:R-:W-:Y:S01]  /*0650*/  FSETP.GEU.AND P2, PT, R10, RZ, PT ;  /* 0x000000ff0a00720b */ /* 0x000fe20003f4e000 */
[----:B------:R-:W-:Y:S01]  /*0660*/  FADD R14, R7, R7 ;  /* 0x00000007070e7221 */ /* 0x000fe20000000000 */
[----:B------:R-:W-:-:S11]  /*0670*/  FSETP.NEU.AND P1, PT, |R0|, 1, PT ;  /* 0x3f8000000000780b */ /* 0x000fd60003f2d200 */
[----:B------:R-:W-:-:S04]  /*0680*/  @!P2 LOP3.LUT R14, R14, 0x7f800000, RZ, 0x3c, !PT ;  /* 0x7f8000000e0ea812 */ /* 0x000fc800078e3cff */
[----:B------:R-:W-:Y:S01]  /*0690*/  @P1 LOP3.LUT R14, R14, 0x7fffffff, RZ, 0xc0, !PT ;  /* 0x7fffffff0e0e1812 */ /* 0x000fe200078ec0ff */
[----:B------:R-:W-:Y:S06]  /*06a0*/  BRA `(.L_x_62) ;  /* 0x0000000000287947 */ /* 0x000fec0003800000 */
.L_x_63:
[----:B------:R-:W-:Y:S02]  /*06b0*/  FSETP.NEU.AND P1, PT, |R10|, +INF , PT ;  /* 0x7f8000000a00780b */ /* 0x000fe40003f2d200 */
[----:B------:R-:W-:-:S13]  /*06c0*/  FSETP.EQ.AND P2, PT, R7, -1, PT ;  /* 0xbf8000000700780b */ /* 0x000fda0003f42000 */
[----:B------:R-:W-:Y:S05]  /*06d0*/  @!P1 BRA P2, `(.L_x_62) ;  /* 0x00000000001c9947 */ /* 0x000fea0001000000 */
[----:B------:R-:W-:Y:S01]  /*06e0*/  FSETP.GEU.AND P2, PT, R7, RZ, PT ;  /* 0x000000ff0700720b */ /* 0x000fe20003f4e000 */
[----:B------:R-:W-:-:S12]  /*06f0*/  IMAD.MOV.U32 R14, RZ, RZ, R8 ;  /* 0x000000ffff0e7224 */ /* 0x000fd800078e0008 */
[----:B------:R-:W0:Y:S01]  /*0700*/  @!P2 FRND.FLOOR R3, R10 ;  /* 0x0000000a0003a307 */ /* 0x000e220000205000 */
[----:B------:R-:W-:-:S04]  /*0710*/  @!P2 FSETP.NEU.AND P3, PT, |R0|, 1, PT ;  /* 0x3f8000000000a80b */ /* 0x000fc80003f6d200 */
[----:B------:R-:W-:Y:S02]  /*0720*/  @!P2 FSEL R2, R8, -R8, P3 ;  /* 0x800000080802a208 */ /* 0x000fe40001800000 */
[----:B0-----:R-:W-:-:S04]  /*0730*/  @!P2 FSETP.NEU.AND P1, PT, R3, R10, PT ;  /* 0x0000000a0300a20b */ /* 0x001fc80003f2d000 */
[----:B------:R-:W-:-:S09]  /*0740*/  @!P2 FSEL R14, R2, +QNAN , !P1 ;  /* 0x7fffffff020ea808 */ /* 0x000fd20004800000 */
.L_x_62:
[----:B------:R-:W0:Y:S01]  /*0750*/  F2F.F64.F32 R8, R14 ;  /* 0x0000000e00087310 */ /* 0x000e220000201800 */
[----:B------:R-:W-:Y:S01]  /*0760*/  MOV R2, 0x1 ;  /* 0x0000000100027802 */ /* 0x000fe20000000f00 */
[----:B------:R-:W-:Y:S06]  /*0770*/  BSSY.RECONVERGENT B0, `(.L_x_64) ;  /* 0x0000012000007945 */ /* 0x000fec0003800200 */
[----:B------:R-:W1:Y:S01]  /*0780*/  F2F.F64.F32 R10, R11 ;  /* 0x0000000b000a7310 */ /* 0x000e620000201800 */
[----:B0-----:R-:W-:-:S07]  /*0790*/  DADD R8, -R8, 1 ;  /* 0x3ff0000008087429 */ /* 0x001fce0000000100 */
[----:B------:R-:W0:Y:S01]  /*07a0*/  MUFU.RCP64H R3, R9 ;  /* 0x0000000900037308 */ /* 0x000e220000001800 */
[----:B-1----:R-:W-:Y:S01]  /*07b0*/  FSETP.GEU.AND P2, PT, |R11|, 6.5827683646048100446e-37, PT ;  /* 0x036000000b00780b */ /* 0x002fe20003f4e200 */
[----:B0-----:R-:W-:-:S08]  /*07c0*/  DFMA R12, -R8, R2, 1 ;  /* 0x3ff00000080c742b */ /* 0x001fd00000000102 */
[----:B------:R-:W-:-:S08]  /*07d0*/  DFMA R12, R12, R12, R12 ;  /* 0x0000000c0c0c722b */ /* 0x000fd0000000000c */
[----:B------:R-:W-:-:S08]  /*07e0*/  DFMA R12, R2, R12, R2 ;  /* 0x0000000c020c722b */ /* 0x000fd00000000002 */
[----:B------:R-:W-:-:S08]  /*07f0*/  DFMA R2, -R8, R12, 1 ;  /* 0x3ff000000802742b */ /* 0x000fd0000000010c */
[----:B------:R-:W-:-:S08]  /*0800*/  DFMA R2, R12, R2, R12 ;  /* 0x000000020c02722b */ /* 0x000fd0000000000c */
[----:B------:R-:W-:-:S08]  /*0810*/  DMUL R12, R10, R2 ;  /* 0x000000020a0c7228 */ /* 0x000fd00000000000 */
[----:B------:R-:W-:-:S08]  /*0820*/  DFMA R14, -R8, R12, R10 ;  /* 0x0000000c080e722b */ /* 0x000fd0000000010a */
[----:B------:R-:W-:-:S10]  /*0830*/  DFMA R2, R2, R14, R12 ;  /* 0x0000000e0202722b */ /* 0x000fd4000000000c */
[----:B------:R-:W-:-:S05]  /*0840*/  FFMA R7, RZ, R9, R3 ;  /* 0x00000009ff077223 */ /* 0x000fca0000000003 */
[----:B------:R-:W-:-:S13]  /*0850*/  FSETP.GT.AND P1, PT, |R7|, 1.469367938527859385e-39, PT ;  /* 0x001000000700780b */ /* 0x000fda0003f24200 */
[----:B------:R-:W-:Y:S05]  /*0860*/  @P1 BRA P2, `(.L_x_65) ;  /* 0x0000000000081947 */ /* 0x000fea0001000000 */
[----:B------:R-:W-:-:S07]  /*0870*/  MOV R20, 0x890 ;  /* 0x0000089000147802 */ /* 0x000fce0000000f00 */
[----:B------:R-:W-:Y:S05]  /*0880*/  CALL.REL.NOINC `($__internal_5_$__cuda_sm20_div_rn_f64_full) ;  /* 0x0000000800847944 */ /* 0x000fea0003c00000 */
.L_x_65:
[----:B------:R-:W-:Y:S05]  /*0890*/  BSYNC.RECONVERGENT B0 ;  /* 0x0000000000007941 */ /* 0x000fea0003800200 */
.L_x_64:
[----:B------:R-:W0:Y:S01]  /*08a0*/  LDC.64 R8, c[0x0][0x398] ;  /* 0x0000e600ff087b82 */ /* 0x000e220000000a00 */
[----:B------:R-:W2:Y:S07]  /*08b0*/  LDG.E R12, desc[UR4][R4.64] ;  /* 0x00000004040c7981 */ /* 0x000eae000c1e1900 */
[----:B------:R-:W1:Y:S01]  /*08c0*/  LDC R16, c[0x0][0x3b0] ;  /* 0x0000ec00ff107b82 */ /* 0x000e620000000800 */
[----:B0-----:R-:W-:-:S05]  /*08d0*/  IMAD.WIDE R8, R6, 0x4, R8 ;  /* 0x0000000406087825 */ /* 0x001fca00078e0208 */
[----:B------:R-:W3:Y:S01]  /*08e0*/  LDG.E R7, desc[UR4][R8.64] ;  /* 0x0000000408077981 */ /* 0x000ee2000c1e1900 */
[----:B------:R-:W-:Y:S01]  /*08f0*/  MOV R22, 0x3a2c32e4 ;  /* 0x3a2c32e400167802 */ /* 0x000fe20000000f00 */
[C---:B-1----:R-:W-:Y:S01]  /*0900*/  FMUL R11, |R16|.reuse, 16777216 ;  /* 0x4b800000100b7820 */ /* 0x042fe20000400200 */
[C---:B------:R-:W-:Y:S02]  /*0910*/  FSETP.GEU.AND P1, PT, |R16|.reuse, 1.175494350822287508e-38, PT ;  /* 0x008000001000780b */ /* 0x040fe40003f2e200 */
[----:B------:R-:W-:Y:S02]  /*0920*/  FSETP.EQ.OR P0, PT, R16, 1, !P0 ;  /* 0x3f8000001000780b */ /* 0x000fe40004702400 */
[----:B------:R-:W-:-:S05]  /*0930*/  FSEL R11, R11, |R16|, !P1 ;  /* 0x400000100b0b7208 */ /* 0x000fca0004800000 */
[----:B------:R-:W-:-:S05]  /*0940*/  VIADD R10, R11, 0xc0cafb0d ;  /* 0xc0cafb0d0b0a7836 */ /* 0x000fca0000000000 */
[----:B------:R-:W-:Y:S02]  /*0950*/  LOP3.LUT R14, R10, 0xff800000, RZ, 0xc0, !PT ;  /* 0xff8000000a0e7812 */ /* 0x000fe400078ec0ff */
[----:B------:R-:W-:-:S03]  /*0960*/  FSEL R10, RZ, -24, P1 ;  /* 0xc1c00000ff0a7808 */ /* 0x000fc60000800000 */
[----:B------:R-:W-:-:S04]  /*0970*/  IMAD.IADD R11, R11, 0x1, -R14 ;  /* 0x000000010b0b7824 */ /* 0x000fc800078e0a0e */
[C---:B------:R-:W-:Y:S01]  /*0980*/  FADD R15, R11.reuse, 1 ;  /* 0x3f8000000b0f7421 */ /* 0x040fe20000000000 */
[----:B------:R-:W-:Y:S01]  /*0990*/  FADD R20, R11, -1 ;  /* 0xbf8000000b147421 */ /* 0x000fe20000000000 */
[----:B------:R-:W-:-:S03]  /*09a0*/  I2FP.F32.S32 R11, R14 ;  /* 0x0000000e000b7245 */ /* 0x000fc60000201400 */
[----:B------:R-:W-:Y:S01]  /*09b0*/  FADD R18, R20, R20 ;  /* 0x0000001414127221 */ /* 0x000fe20000000000 */
[----:B------:R-:W0:Y:S01]  /*09c0*/  MUFU.RCP R15, R15 ;  /* 0x0000000f000f7308 */ /* 0x000e220000001000 */
[----:B------:R-:W-:Y:S02]  /*09d0*/  FFMA R10, R11, 1.1920928955078125e-07, R10 ;  /* 0x340000000b0a7823 */ /* 0x000fe4000000000a */
[----:B0-----:R-:W-:-:S04]  /*09e0*/  FMUL R13, R15, R18 ;  /* 0x000000120f0d7220 */ /* 0x001fc80000400000 */
[----:B------:R-:W-:Y:S01]  /*09f0*/  FADD R14, R20, -R13 ;  /* 0x8000000d140e7221 */ /* 0x000fe20000000000 */
[CC--:B------:R-:W-:Y:S01]  /*0a00*/  FMUL R11, R13.reuse, R13.reuse ;  /* 0x0000000d0d0b7220 */ /* 0x0c0fe20000400000 */
[----:B------:R-:W-:Y:S02]  /*0a10*/  FFMA R18, R13, 1.4426950216293334961, R10 ;  /* 0x3fb8aa3b0d127823 */ /* 0x000fe4000000000a */
[----:B------:R-:W-:Y:S01]  /*0a20*/  FADD R17, R14, R14 ;  /* 0x0000000e0e117221 */ /* 0x000fe20000000000 */
[C---:B------:R-:W-:Y:S01]  /*0a30*/  FFMA R14, R11.reuse, R22, 0.0032181653659790754318 ;  /* 0x3b52e7db0b0e7423 */ /* 0x040fe20000000016 */
[----:B------:R-:W-:Y:S01]  /*0a40*/  FADD R10, R10, -R18 ;  /* 0x800000120a0a7221 */ /* 0x000fe20000000000 */
[----:B------:R-:W-:Y:S02]  /*0a50*/  IMAD.MOV.U32 R22, RZ, RZ, 0x391fcb8e ;  /* 0x391fcb8eff167424 */ /* 0x000fe400078e00ff */
[----:B------:R-:W-:Y:S01]  /*0a60*/  FFMA R20, R20, -R13, R17 ;  /* 0x8000000d14147223 */ /* 0x000fe20000000011 */
[----:B------:R-:W-:Y:S01]  /*0a70*/  FFMA R14, R11, R14, 0.018033718690276145935 ;  /* 0x3c93bb730b0e7423 */ /* 0x000fe2000000000e */
[----:B------:R-:W0:Y:S02]  /*0a80*/  LDC R17, c[0x0][0x3b8] ;  /* 0x0000ee00ff117b82 */ /* 0x000e240000000800 */
[----:B------:R-:W-:Y:S01]  /*0a90*/  FMUL R20, R15, R20 ;  /* 0x000000140f147220 */ /* 0x000fe20000400000 */
[----:B------:R-:W-:Y:S01]  /*0aa0*/  FFMA R15, R13, 1.4426950216293334961, R10 ;  /* 0x3fb8aa3b0d0f7823 */ /* 0x000fe2000000000a */
[----:B------:R-:W-:-:S03]  /*0ab0*/  FFMA R14, R11, R14, 0.12022458761930465698 ;  /* 0x3df6384f0b0e7423 */ /* 0x000fc6000000000e */
[----:B------:R-:W-:Y:S01]  /*0ac0*/  FFMA R10, R20, 1.4426950216293334961, R15 ;  /* 0x3fb8aa3b140a7823 */ /* 0x000fe2000000000f */
[----:B------:R-:W-:-:S03]  /*0ad0*/  FMUL R14, R11, R14 ;  /* 0x0000000e0b0e7220 */ /* 0x000fc60000400000 */
[----:B------:R-:W-:Y:S01]  /*0ae0*/  FFMA R15, R13, 1.9251366722983220825e-08, R10 ;  /* 0x32a55e340d0f7823 */ /* 0x000fe2000000000a */
[----:B------:R-:W-:Y:S01]  /*0af0*/  FMUL R19, R14, 3 ;  /* 0x404000000e137820 */ /* 0x000fe20000400000 */
[----:B------:R-:W1:Y:S03]  /*0b00*/  F2F.F64.F32 R10, R16 ;  /* 0x00000010000a7310 */ /* 0x000e660000201800 */
[----:B------:R-:W-:-:S04]  /*0b10*/  FFMA R20, R20, R19, R15 ;  /* 0x0000001314147223 */ /* 0x000fc8000000000f */
[----:B------:R-:W-:-:S04]  /*0b20*/  FFMA R21, R13, R14, R20 ;  /* 0x0000000e0d157223 */ /* 0x000fc80000000014 */
[----:B------:R-:W-:-:S04]  /*0b30*/  FADD R23, R18, R21 ;  /* 0x0000001512177221 */ /* 0x000fc80000000000 */
[-C--:B0-----:R-:W-:Y:S01]  /*0b40*/  FMUL R20, R23, R17.reuse ;  /* 0x0000001117147220 */ /* 0x081fe20000400000 */
[----:B------:R-:W-:Y:S01]  /*0b50*/  FADD R18, -R18, R23 ;  /* 0x0000001712127221 */ /* 0x000fe20000000100 */
[----:B-1----:R-:W-:Y:S02]  /*0b60*/  DADD R10, -R10, 1 ;  /* 0x3ff000000a0a7429 */ /* 0x002fe40000000100 */
[----:B------:R-:W0:Y:S01]  /*0b70*/  FRND R19, R20 ;  /* 0x0000001400137307 */ /* 0x000e220000201000 */
[----:B------:R-:W-:Y:S01]  /*0b80*/  FADD R18, R21, -R18 ;  /* 0x8000001215127221 */ /* 0x000fe20000000000 */
[----:B------:R-:W-:Y:S01]  /*0b90*/  FFMA R23, R23, R17, -R20 ;  /* 0x0000001117177223 */ /* 0x000fe20000000814 */
[----:B------:R-:W-:Y:S02]  /*0ba0*/  FSETP.GEU.AND P2, PT, R20, RZ, PT ;  /* 0x000000ff1400720b */ /* 0x000fe40003f4e000 */
[----:B0-----:R-:W-:Y:S01]  /*0bb0*/  FSETP.GT.AND P1, PT, R19, RZ, PT ;  /* 0x000000ff1300720b */ /* 0x001fe20003f24000 */
[----:B--2---:R-:W-:-:S06]  /*0bc0*/  FMUL R12, R12, R12 ;  /* 0x0000000c0c0c7220 */ /* 0x004fcc0000400000 */
[----:B------:R-:W-:Y:S01]  /*0bd0*/  F2F.F64.F32 R12, R12 ;  /* 0x0000000c000c7310 */ /* 0x000fe20000201800 */
[----:B---3--:R-:W-:Y:S01]  /*0be0*/  FMUL R14, R7, R16 ;  /* 0x00000010070e7220 */ /* 0x008fe20000400000 */
[----:B------:R-:W-:Y:S01]  /*0bf0*/  FFMA R7, R18, R17, R23 ;  /* 0x0000001112077223 */ /* 0x000fe20000000017 */
[----:B------:R-:W-:-:S05]  /*0c00*/  FADD R18, R20, -R19 ;  /* 0x8000001314127221 */ /* 0x000fca0000000000 */
[----:B------:R-:W0:Y:S01]  /*0c10*/  F2F.F64.F32 R14, R14 ;  /* 0x0000000e000e7310 */ /* 0x000e220000201800 */
[----:B------:R-:W-:Y:S01]  /*0c20*/  FADD R7, R7, R18 ;  /* 0x0000001207077221 */ /* 0x000fe20000000000 */
[----:B0-----:R-:W-:-:S03]  /*0c30*/  DFMA R10, R10, R12, R14 ;  /* 0x0000000c0a0a722b */ /* 0x001fc6000000000e */
[C---:B------:R-:W-:Y:S01]  /*0c40*/  FFMA R12, R7.reuse, R22, 0.0013391353422775864601 ;  /* 0x3aaf85ed070c7423 */ /* 0x040fe20000000016 */
[----:B------:R-:W-:Y:S02]  /*0c50*/  SEL R14, RZ, 0x83000000, P1 ;  /* 0x83000000ff0e7807 */ /* 0x000fe40000800000 */
[----:B------:R-:W0:Y:S01]  /*0c60*/  F2I.NTZ R13, R20 ;  /* 0x00000014000d7305 */ /* 0x000e220000203100 */
[----:B------:R-:W-:Y:S01]  /*0c70*/  FSETP.GT.AND P1, PT, |R20|, 152, PT ;  /* 0x431800001400780b */ /* 0x000fe20003f24200 */
[----:B------:R-:W-:-:S04]  /*0c80*/  FFMA R12, R7, R12, 0.0096188392490148544312 ;  /* 0x3c1d9856070c7423 */ /* 0x000fc8000000000c */
[C---:B------:R-:W-:Y:S02]  /*0c90*/  FFMA R12, R7.reuse, R12, 0.055503588169813156128 ;  /* 0x3d6357bb070c7423 */ /* 0x040fe4000000000c */
[----:B------:R-:W1:Y:S02]  /*0ca0*/  F2F.F32.F64 R11, R10 ;  /* 0x0000000a000b7310 */ /* 0x000e640000301000 */
[----:B------:R-:W-:-:S04]  /*0cb0*/  FFMA R12, R7, R12, 0.24022644758224487305 ;  /* 0x3e75fdec070c7423 */ /* 0x000fc8000000000c */
[----:B------:R-:W-:Y:S01]  /*0cc0*/  FFMA R12, R7, R12, 0.69314718246459960938 ;  /* 0x3f317218070c7423 */ /* 0x000fe2000000000c */
[----:B0-----:R-:W-:-:S03]  /*0cd0*/  LEA R13, R13, -R14, 0x17 ;  /* 0x8000000e0d0d7211 */ /* 0x001fc600078eb8ff */
[----:B------:R-:W-:Y:S01]  /*0ce0*/  FFMA R12, R7, R12, 1 ;  /* 0x3f800000070c7423 */ /* 0x000fe2000000000c */
[----:B------:R-:W-:Y:S02]  /*0cf0*/  VIADD R7, R14, 0x7f000000 ;  /* 0x7f0000000e077836 */ /* 0x000fe40000000000 */
[----:B------:R-:W-:Y:S01]  /*0d00*/  IMAD.MOV.U32 R14, RZ, RZ, 0x3f800000 ;  /* 0x3f800000ff0e7424 */ /* 0x000fe200078e00ff */
[----:B-1----:R0:W-:Y:S01]  /*0d10*/  STG.E desc[UR4][R8.64], R11 ;  /* 0x0000000b08007986 */ /* 0x0021e2000c101904 */
[----:B------:R-:W-:Y:S02]  /*0d20*/  FMUL R12, R12, R7 ;  /* 0x000000070c0c7220 */ /* 0x000fe40000400000 */
[----:B------:R0:W1:Y:S02]  /*0d30*/  F2F.F32.F64 R7, R2 ;  /* 0x0000000200077310 */ /* 0x0000640000301000 */
[----:B------:R-:W-:Y:S01]  /*0d40*/  FMUL R12, R12, R13 ;  /* 0x0000000d0c0c7220 */ /* 0x000fe20000400000 */
[----:B------:R-:W-:Y:S01]  /*0d50*/  @P1 FSEL R12, RZ, +INF , !P2 ;  /* 0x7f800000ff0c1808 */ /* 0x000fe20005000000 */
[----:B------:R-:W-:Y:S06]  /*0d60*/  @P0 BRA `(.L_x_66) ;  /* 0x00000000005c0947 */ /* 0x000fec0003800000 */
        /* <DEDUP_REMOVED lines=13> */
.L_x_67:
[----:B------:R-:W-:Y:S02]  /*0e40*/  FSETP.NEU.AND P0, PT, |R17|, +INF , PT ;  /* 0x7f8000001100780b */ /* 0x000fe40003f0d200 */
[----:B------:R-:W-:-:S13]  /*0e50*/  FSETP.EQ.AND P1, PT, R16, -1, PT ;  /* 0xbf8000001000780b */ /* 0x000fda0003f22000 */
[----:B------:R-:W-:Y:S05]  /*0e60*/  @!P0 BRA P1, `(.L_x_66) ;  /* 0x00000000001c8947 */ /* 0x000fea0000800000 */
[----:B------:R-:W-:Y:S01]  /*0e70*/  FSETP.GEU.AND P0, PT, R16, RZ, PT ;  /* 0x000000ff1000720b */ /* 0x000fe20003f0e000 */
[----:B------:R-:W-:-:S12]  /*0e80*/  IMAD.MOV.U32 R14, RZ, RZ, R12 ;  /* 0x000000ffff0e7224 */ /* 0x000fd800078e000c */
[----:B0-----:R-:W0:Y:S01]  /*0e90*/  @!P0 FRND.FLOOR R2, R17 ;  /* 0x0000001100028307 */ /* 0x001e220000205000 */
[----:B------:R-:W-:-:S04]  /*0ea0*/  @!P0 FSETP.NEU.AND P1, PT, |R0|, 1, PT ;  /* 0x3f8000000000880b */ /* 0x000fc80003f2d200 */
[----:B------:R-:W-:Y:S02]  /*0eb0*/  @!P0 FSEL R0, R12, -R12, P1 ;  /* 0x8000000c0c008208 */ /* 0x000fe40000800000 */
[----:B0-----:R-:W-:-:S04]  /*0ec0*/  @!P0 FSETP.NEU.AND P2, PT, R2, R17, PT ;  /* 0x000000110200820b */ /* 0x001fc80003f4d000 */
[----:B------:R-:W-:-:S09]  /*0ed0*/  @!P0 FSEL R14, R0, +QNAN , !P2 ;  /* 0x7fffffff000e8808 */ /* 0x000fd20005000000 */
.L_x_66:
[----:B0-----:R-:W0:Y:S01]  /*0ee0*/  F2F.F64.F32 R8, R14 ;  /* 0x0000000e00087310 */ /* 0x001e220000201800 */
[----:B------:R-:W-:Y:S01]  /*0ef0*/  MOV R2, 0x1 ;  /* 0x0000000100027802 */ /* 0x000fe20000000f00 */
[----:B------:R-:W-:Y:S06]  /*0f00*/  BSSY.RECONVERGENT B0, `(.L_x_68) ;  /* 0x0000012000007945 */ /* 0x000fec0003800200 */
[----:B------:R-:W2:Y:S01]  /*0f10*/  F2F.F64.F32 R10, R11 ;  /* 0x0000000b000a7310 */ /* 0x000ea20000201800 */
[----:B0-----:R-:W-:-:S07]  /*0f20*/  DADD R8, -R8, 1 ;  /* 0x3ff0000008087429 */ /* 0x001fce0000000100 */
[----:B------:R-:W0:Y:S01]  /*0f30*/  MUFU.RCP64H R3, R9 ;  /* 0x0000000900037308 */ /* 0x000e220000001800 */
[----:B--2---:R-:W-:Y:S01]  /*0f40*/  FSETP.GEU.AND P1, PT, |R11|, 6.5827683646048100446e-37, PT ;  /* 0x036000000b00780b */ /* 0x004fe20003f2e200 */
        /* <DEDUP_REMOVED lines=12> */
[----:B-1----:R-:W-:Y:S05]  /*1010*/  CALL.REL.NOINC `($__internal_5_$__cuda_sm20_div_rn_f64_full) ;  /* 0x0000000000a07944 */ /* 0x002fea0003c00000 */
.L_x_69:
[----:B------:R-:W-:Y:S05]  /*1020*/  BSYNC.RECONVERGENT B0 ;  /* 0x0000000000007941 */ /* 0x000fea0003800200 */
.L_x_68:
[----:B------:R-:W0:Y:S01]  /*1030*/  F2F.F32.F64 R3, R2 ;  /* 0x0000000200037310 */ /* 0x000e220000301000 */
[----:B------:R-:W1:Y:S01]  /*1040*/  LDCU UR6, c[0x0][0x3a8] ;  /* 0x00007500ff0677ac */ /* 0x000e620008000800 */
[----:B------:R-:W-:Y:S01]  /*1050*/  BSSY.RECONVERGENT B0, `(.L_x_70) ;  /* 0x000000e000007945 */ /* 0x000fe20003800200 */
[----:B0-----:R-:W-:-:S05]  /*1060*/  VIADD R0, R3, 0xf3000000 ;  /* 0xf300000003007836 */ /* 0x001fca0000000000 */
[----:B------:R0:W2:Y:S01]  /*1070*/  MUFU.RSQ R8, R3 ;  /* 0x0000000300087308 */ /* 0x0000a20000001400 */
[----:B------:R-:W-:Y:S01]  /*1080*/  ISETP.GT.U32.AND P0, PT, R0, 0x727fffff, PT ;  /* 0x727fffff0000780c */ /* 0x000fe20003f04070 */
[----:B-1----:R-:W-:-:S12]  /*1090*/  FMUL R0, R7, UR6 ;  /* 0x0000000607007c20 */ /* 0x002fd80008400000 */
[----:B0-----:R-:W-:Y:S05]  /*10a0*/  @!P0 BRA `(.L_x_71) ;  /* 0x0000000000108947 */ /* 0x001fea0003800000 */
[----:B------:R-:W-:-:S07]  /*10b0*/  MOV R11, 0x10d0 ;  /* 0x000010d0000b7802 */ /* 0x000fce0000000f00 */
[----:B--2---:R-:W-:Y:S05]  /*10c0*/  CALL.REL.NOINC `($__internal_6_$__cuda_sm20_sqrt_rn_f32_slowpath) ;  /* 0x0000000400e47944 */ /* 0x004fea0003c00000 */
[----:B------:R-:W-:Y:S01]  /*10d0*/  IMAD.MOV.U32 R2, RZ, RZ, R7 ;  /* 0x000000ffff027224 */ /* 0x000fe200078e0007 */
[----:B------:R-:W-:Y:S06]  /*10e0*/  BRA `(.L_x_72) ;  /* 0x0000000000107947 */ /* 0x000fec0003800000 */
.L_x_71:
[----:B--2---:R-:W-:Y:S01]  /*10f0*/  FMUL.FTZ R2, R3, R8 ;  /* 0x0000000803027220 */ /* 0x004fe20000410000 */
[----:B------:R-:W-:-:S03]  /*1100*/  FMUL.FTZ R7, R8, 0.5 ;  /* 0x3f00000008077820 */ /* 0x000fc60000410000 */
[----:B------:R-:W-:-:S04]  /*1110*/  FFMA R3, -R2, R2, R3 ;  /* 0x0000000202037223 */ /* 0x000fc80000000103 */
[----:B------:R-:W-:-:S07]  /*1120*/  FFMA R2, R3, R7, R2 ;  /* 0x0000000703027223 */ /* 0x000fce0000000002 */
.L_x_72:
[----:B------:R-:W-:Y:S05]  /*1130*/  BSYNC.RECONVERGENT B0 ;  /* 0x0000000000007941 */ /* 0x000fea0003800200 */
.L_x_70:
        /* <DEDUP_REMOVED lines=12> */
[----:B------:R-:W-:Y:S05]  /*1200*/  CALL.REL.NOINC `($__internal_7_$__cuda_sm3x_div_rn_noftz_f32_slowpath) ;  /* 0x0000000400f07944 */ /* 0x000fea0003c00000 */
[----:B------:R-:W-:-:S07]  /*1210*/  MOV R8, R0 ;  /* 0x0000000000087202 */ /* 0x000fce0000000f00 */
.L_x_74:
[----:B------:R-:W-:Y:S05]  /*1220*/  BSYNC.RECONVERGENT B0 ;  /* 0x0000000000007941 */ /* 0x000fea0003800200 */
.L_x_73:
[----:B------:R-:W0:Y:S02]  /*1230*/  LDC.64 R2, c[0x0][0x388] ;  /* 0x0000e200ff027b82 */ /* 0x000e240000000a00 */
[----:B0-----:R-:W-:-:S05]  /*1240*/  IMAD.WIDE R6, R6, 0x4, R2 ;  /* 0x0000000406067825 */ /* 0x001fca00078e0202 */
[----:B------:R-:W2:Y:S02]  /*1250*/  LDG.E R3, desc[UR4][R6.64] ;  /* 0x0000000406037981 */ /* 0x000ea4000c1e1900 */
[----:B--2---:R-:W-:-:S05]  /*1260*/  FADD R3, R3, -R8 ;  /* 0x8000000803037221 */ /* 0x004fca0000000000 */
[----:B------:R-:W-:Y:S04]  /*1270*/  STG.E desc[UR4][R6.64], R3 ;  /* 0x0000000306007986 */ /* 0x000fe8000c101904 */
[----:B------:R-:W-:Y:S01]  /*1280*/  STG.E desc[UR4][R4.64], RZ ;  /* 0x000000ff04007986 */ /* 0x000fe2000c101904 */
[----:B------:R-:W-:Y:S05]  /*1290*/  EXIT ;  /* 0x000000000000794d */ /* 0x000fea0003800000 */
        .weak           $__internal_5_$__cuda_sm20_div_rn_f64_full
        .type           $__internal_5_$__cuda_sm20_div_rn_f64_full,@function
        .size           $__internal_5_$__cuda_sm20_div_rn_f64_full,($__internal_6_$__cuda_sm20_sqrt_rn_f32_slowpath - $__internal_5_$__cuda_sm20_div_rn_f64_full)
$__internal_5_$__cuda_sm20_div_rn_f64_full:
[C---:B------:R-:W-:Y:S01]  /*12a0*/  FSETP.GEU.AND P1, PT, |R9|.reuse, 1.469367938527859385e-39, PT ;  /* 0x001000000900780b */ /* 0x040fe20003f2e200 */
[----:B------:R-:W-:Y:S01]  /*12b0*/  IMAD.MOV.U32 R14, RZ, RZ, 0x1 ;  /* 0x00000001ff0e7424 */ /* 0x000fe200078e00ff */
[----:B------:R-:W-:Y:S01]  /*12c0*/  LOP3.LUT R2, R9, 0x800fffff, RZ, 0xc0, !PT ;  /* 0x800fffff09027812 */ /* 0x000fe200078ec0ff */
[----:B------:R-:W-:Y:S01]  /*12d0*/  BSSY.RECONVERGENT B1, `(.L_x_75) ;  /* 0x0000054000017945 */ /* 0x000fe20003800200 */
[C---:B------:R-:W-:Y:S02]  /*12e0*/  FSETP.GEU.AND P3, PT, |R11|.reuse, 1.469367938527859385e-39, PT ;  /* 0x001000000b00780b */ /* 0x040fe40003f6e200 */
[----:B------:R-:W-:Y:S01]  /*12f0*/  LOP3.LUT R3, R2, 0x3ff00000, RZ, 0xfc, !PT ;  /* 0x3ff0000002037812 */ /* 0x000fe200078efcff */
[----:B------:R-:W-:Y:S01]  /*1300*/  IMAD.MOV.U32 R2, RZ, RZ, R8 ;  /* 0x000000ffff027224 */ /* 0x000fe200078e0008 */
[----:B------:R-:W-:Y:S02]  /*1310*/  LOP3.LUT R21, R11, 0x7ff00000, RZ, 0xc0, !PT ;  /* 0x7ff000000b157812 */ /* 0x000fe400078ec0ff */
[----:B------:R-:W-:-:S02]  /*1320*/  MOV R22, 0x1ca00000 ;  /* 0x1ca0000000167802 */ /* 0x000fc40000000f00 */
[----:B------:R-:W-:Y:S01]  /*1330*/  LOP3.LUT R24, R9, 0x7ff00000, RZ, 0xc0, !PT ;  /* 0x7ff0000009187812 */ /* 0x000fe200078ec0ff */
[----:B------:R-:W-:Y:S01]  /*1340*/  @!P1 DMUL R2, R8, 8.98846567431157953865e+307 ;  /* 0x7fe0000008029828 */ /* 0x000fe20000000000 */
[----:B------:R-:W-:Y:S02]  /*1350*/  MOV R23, R21 ;  /* 0x0000001500177202 */ /* 0x000fe40000000f00 */
[----:B------:R-:W-:Y:S02]  /*1360*/  ISETP.GE.U32.AND P2, PT, R21, R24, PT ;  /* 0x000000181500720c */ /* 0x000fe40003f46070 */
[----:B------:R-:W-:Y:S01]  /*1370*/  @!P3 LOP3.LUT R16, R9, 0x7ff00000, RZ, 0xc0, !PT ;  /* 0x7ff000000910b812 */ /* 0x000fe200078ec0ff */
[----:B------:R-:W0:Y:S03]  /*1380*/  MUFU.RCP64H R15, R3 ;  /* 0x00000003000f7308 */ /* 0x000e260000001800 */
[----:B------:R-:W-:-:S02]  /*1390*/  @!P3 ISETP.GE.U32.AND P4, PT, R21, R16, PT ;  /* 0x000000101500b20c */ /* 0x000fc40003f86070 */
[----:B------:R-:W-:Y:S02]  /*13a0*/  @!P1 LOP3.LUT R24, R3, 0x7ff00000, RZ, 0xc0, !PT ;  /* 0x7ff0000003189812 */ /* 0x000fe400078ec0ff */
[----:B------:R-:W-:-:S03]  /*13b0*/  @!P3 SEL R17, R22, 0x63400000, !P4 ;  /* 0x634000001611b807 */ /* 0x000fc60006000000 */
[----:B------:R-:W-:Y:S01]  /*13c0*/  VIADD R26, R24, 0xffffffff ;  /* 0xffffffff181a7836 */ /* 0x000fe20000000000 */
[----:B------:R-:W-:-:S04]  /*13d0*/  @!P3 LOP3.LUT R18, R17, 0x80000000, R11, 0xf8, !PT ;  /* 0x800000001112b812 */ /* 0x000fc800078ef80b */
[----:B------:R-:W-:Y:S01]  /*13e0*/  @!P3 LOP3.LUT R19, R18, 0x100000, RZ, 0xfc, !PT ;  /* 0x001000001213b812 */ /* 0x000fe200078efcff */
[----:B------:R-:W-:Y:S01]  /*13f0*/  @!P3 IMAD.MOV.U32 R18, RZ, RZ, RZ ;  /* 0x000000ffff12b224 */ /* 0x000fe200078e00ff */
[----:B0-----:R-:W-:-:S08]  /*1400*/  DFMA R12, R14, -R2, 1 ;  /* 0x3ff000000e0c742b */ /* 0x001fd00000000802 */
[----:B------:R-:W-:-:S08]  /*1410*/  DFMA R12, R12, R12, R12 ;  /* 0x0000000c0c0c722b */ /* 0x000fd0000000000c */
[----:B------:R-:W-:Y:S01]  /*1420*/  DFMA R14, R14, R12, R14 ;  /* 0x0000000c0e0e722b */ /* 0x000fe2000000000e */
[----:B------:R-:W-:Y:S01]  /*1430*/  SEL R13, R22, 0x63400000, !P2 ;  /* 0x63400000160d7807 */ /* 0x000fe20005000000 */
[----:B------:R-:W-:-:S03]  /*1440*/  IMAD.MOV.U32 R12, RZ, RZ, R10 ;  /* 0x000000ffff0c7224 */ /* 0x000fc600078e000a */
[----:B------:R-:W-:-:S03]  /*1450*/  LOP3.LUT R13, R13, 0x800fffff, R11, 0xf8, !PT ;  /* 0x800fffff0d0d7812 */ /* 0x000fc600078ef80b */
[----:B------:R-:W-:-:S03]  /*1460*/  DFMA R16, R14, -R2, 1 ;  /* 0x3ff000000e10742b */ /* 0x000fc60000000802 */
[----:B------:R-:W-:-:S05]  /*1470*/  @!P3 DFMA R12, R12, 2, -R18 ;  /* 0x400000000c0cb82b */ /* 0x000fca0000000812 */
[----:B------:R-:W-:-:S05]  /*1480*/  DFMA R16, R14, R16, R14 ;  /* 0x000000100e10722b */ /* 0x000fca000000000e */
[----:B------:R-:W-:-:S03]  /*1490*/  @!P3 LOP3.LUT R23, R13, 0x7ff00000, RZ, 0xc0, !PT ;  /* 0x7ff000000d17b812 */ /* 0x000fc600078ec0ff */
[----:B------:R-:W-:Y:S02]  /*14a0*/  DMUL R14, R16, R12 ;  /* 0x0000000c100e7228 */ /* 0x000fe40000000000 */
[----:B------:R-:W-:-:S05]  /*14b0*/  VIADD R25, R23, 0xffffffff ;  /* 0xffffffff17197836 */ /* 0x000fca0000000000 */
[----:B------:R-:W-:Y:S01]  /*14c0*/  ISETP.GT.U32.AND P1, PT, R25, 0x7feffffe, PT ;  /* 0x7feffffe1900780c */ /* 0x000fe20003f24070 */
[----:B------:R-:W-:-:S03]  /*14d0*/  DFMA R18, R14, -R2, R12 ;  /* 0x800000020e12722b */ /* 0x000fc6000000000c */
[----:B------:R-:W-:-:S05]  /*14e0*/  ISETP.GT.U32.OR P1, PT, R26, 0x7feffffe, P1 ;  /* 0x7feffffe1a00780c */ /* 0x000fca0000f24470 */
[----:B------:R-:W-:-:S08]  /*14f0*/  DFMA R14, R16, R18, R14 ;  /* 0x00000012100e722b */ /* 0x000fd0000000000e */
[----:B------:R-:W-:Y:S05]  /*1500*/  @P1 BRA `(.L_x_76) ;  /* 0x00000000006c1947 */ /* 0x000fea0003800000 */
[----:B------:R-:W-:Y:S01]  /*1510*/  LOP3.LUT R16, R9, 0x7ff00000, RZ, 0xc0, !PT ;  /* 0x7ff0000009107812 */ /* 0x000fe200078ec0ff */
[----:B------:R-:W-:-:S03]  /*1520*/  IMAD.MOV.U32 R18, RZ, RZ, RZ ;  /* 0x000000ffff127224 */ /* 0x000fc600078e00ff */
[CC--:B------:R-:W-:Y:S02]  /*1530*/  VIADDMNMX R10, R21.reuse, -R16.reuse, 0xb9600000, !PT ;  /* 0xb9600000150a7446 */ /* 0x0c0fe40007800910 */
[----:B------:R-:W-:Y:S02]  /*1540*/  ISETP.GE.U32.AND P1, PT, R21, R16, PT ;  /* 0x000000101500720c */ /* 0x000fe40003f26070 */
[----:B------:R-:W-:Y:S02]  /*1550*/  VIMNMX R10, PT, PT, R10, 0x46a00000, PT ;  /* 0x46a000000a0a7848 */ /* 0x000fe40003fe0100 */
[----:B------:R-:W-:-:S04]  /*1560*/  SEL R11, R22, 0x63400000, !P1 ;  /* 0x63400000160b7807 */ /* 0x000fc80004800000 */
[----:B------:R-:W-:-:S05]  /*1570*/  IADD3 R10, PT, PT, -R11, R10, RZ ;  /* 0x0000000a0b0a7210 */ /* 0x000fca0007ffe1ff */
[----:B------:R-:W-:-:S06]  /*1580*/  VIADD R19, R10, 0x7fe00000 ;  /* 0x7fe000000a137836 */ /* 0x000fcc0000000000 */
[----:B------:R-:W-:-:S10]  /*1590*/  DMUL R16, R14, R18 ;  /* 0x000000120e107228 */ /* 0x000fd40000000000 */
[----:B------:R-:W-:-:S13]  /*15a0*/  FSETP.GTU.AND P1, PT, |R17|, 1.469367938527859385e-39, PT ;  /* 0x001000001100780b */ /* 0x000fda0003f2c200 */
[----:B------:R-:W-:Y:S05]  /*15b0*/  @P1 BRA `(.L_x_77) ;  /* 0x0000000000941947 */ /* 0x000fea0003800000 */
[----:B------:R-:W-:Y:S01]  /*15c0*/  DFMA R2, R14, -R2, R12 ;  /* 0x800000020e02722b */ /* 0x000fe2000000000c */
[----:B------:R-:W-:-:S09]  /*15d0*/  MOV R18, RZ ;  /* 0x000000ff00127202 */ /* 0x000fd20000000f00 */
[C---:B------:R-:W-:Y:S02]  /*15e0*/  FSETP.NEU.AND P1, PT, R3.reuse, RZ, PT ;  /* 0x000000ff0300720b */ /* 0x040fe40003f2d000 */
[----:B------:R-:W-:-:S04]  /*15f0*/  LOP3.LUT R9, R3, 0x80000000, R9, 0x48, !PT ;  /* 0x8000000003097812 */ /* 0x000fc800078e4809 */
[----:B------:R-:W-:-:S07]  /*1600*/  LOP3.LUT R19, R9, R19, RZ, 0xfc, !PT ;  /* 0x0000001309137212 */ /* 0x000fce00078efcff */
[----:B------:R-:W-:Y:S05]  /*1610*/  @!P1 BRA `(.L_x_77) ;  /* 0x00000000007c9947 */ /* 0x000fea0003800000 */
[----:B------:R-:W-:Y:S02]  /*1620*/  IMAD.MOV R3, RZ, RZ, -R10 ;  /* 0x000000ffff037224 */ /* 0x000fe400078e0a0a */
[----:B------:R-:W-:-:S06]  /*1630*/  IMAD.MOV.U32 R2, RZ, RZ, RZ ;  /* 0x000000ffff027224 */ /* 0x000fcc00078e00ff */
[----:B------:R-:W-:Y:S02]  /*1640*/  DFMA R2, R16, -R2, R14 ;  /* 0x800000021002722b */ /* 0x000fe4000000000e */
[----:B------:R-:W-:-:S04]  /*1650*/  DMUL.RP R14, R14, R18 ;  /* 0x000000120e0e7228 */ /* 0x000fc80000008000 */
[----:B------:R-:W-:-:S04]  /*1660*/  IADD3 R2, PT, PT, -R10, -0x43300000, RZ ;  /* 0xbcd000000a027810 */ /* 0x000fc80007ffe1ff */
[----:B------:R-:W-:Y:S02]  /*1670*/  FSETP.NEU.AND P1, PT, |R3|, R2, PT ;  /* 0x000000020300720b */ /* 0x000fe40003f2d200 */
[----:B------:R-:W-:Y:S02]  /*1680*/  LOP3.LUT R9, R15, R9, RZ, 0x3c, !PT ;  /* 0x000000090f097212 */ /* 0x000fe400078e3cff */
[----:B------:R-:W-:Y:S02]  /*1690*/  FSEL R16, R14, R16, !P1 ;  /* 0x000000100e107208 */ /* 0x000fe40004800000 */
[----:B------:R-:W-:Y:S01]  /*16a0*/  FSEL R17, R9, R17, !P1 ;  /* 0x0000001109117208 */ /* 0x000fe20004800000 */
[----:B------:R-:W-:Y:S06]  /*16b0*/  BRA `(.L_x_77) ;  /* 0x0000000000547947 */ /* 0x000fec0003800000 */
.L_x_76:
[----:B------:R-:W-:-:S14]  /*16c0*/  DSETP.NAN.AND P1, PT, R10, R10, PT ;  /* 0x0000000a0a00722a */ /* 0x000fdc0003f28000 */
[----:B------:R-:W-:Y:S05]  /*16d0*/  @P1 BRA `(.L_x_78) ;  /* 0x0000000000441947 */ /* 0x000fea0003800000 */
[----:B------:R-:W-:-:S14]  /*16e0*/  DSETP.NAN.AND P1, PT, R8, R8, PT ;  /* 0x000000080800722a */ /* 0x000fdc0003f28000 */
[----:B------:R-:W-:Y:S05]  /*16f0*/  @P1 BRA `(.L_x_79) ;  /* 0x0000000000301947 */ /* 0x000fea0003800000 */
[----:B------:R-:W-:Y:S01]  /*1700*/  ISETP.NE.AND P1, PT, R23, R24, PT ;  /* 0x000000181700720c */ /* 0x000fe20003f25270 */
[----:B------:R-:W-:Y:S01]  /*1710*/  IMAD.MOV.U32 R17, RZ, RZ, -0x80000 ;  /* 0xfff80000ff117424 */ /* 0x000fe200078e00ff */
[----:B------:R-:W-:-:S11]  /*1720*/  MOV R16, 0x0 ;  /* 0x0000000000107802 */ /* 0x000fd60000000f00 */
[----:B------:R-:W-:Y:S05]  /*1730*/  @!P1 BRA `(.L_x_77) ;  /* 0x0000000000349947 */ /* 0x000fea0003800000 */
[----:B------:R-:W-:Y:S02]  /*1740*/  ISETP.NE.AND P1, PT, R23, 0x7ff00000, PT ;  /* 0x7ff000001700780c */ /* 0x000fe40003f25270 */
[----:B------:R-:W-:Y:S02]  /*1750*/  LOP3.LUT R17, R11, 0x80000000, R9, 0x48, !PT ;  /* 0x800000000b117812 */ /* 0x000fe400078e4809 */
[----:B------:R-:W-:-:S13]  /*1760*/  ISETP.EQ.OR P1, PT, R24, RZ, !P1 ;  /* 0x000000ff1800720c */ /* 0x000fda0004f22670 */
[----:B------:R-:W-:Y:S01]  /*1770*/  @P1 LOP3.LUT R2, R17, 0x7ff00000, RZ, 0xfc, !PT ;  /* 0x7ff0000011021812 */ /* 0x000fe200078efcff */
[----:B------:R-:W-:Y:S01]  /*1780*/  @!P1 IMAD.MOV.U32 R16, RZ, RZ, RZ ;  /* 0x000000ffff109224 */ /* 0x000fe200078e00ff */
[----:B------:R-:W-:-:S03]  /*1790*/  @P1 MOV R16, RZ ;  /* 0x000000ff00101202 */ /* 0x000fc60000000f00 */
[----:B------:R-:W-:Y:S01]  /*17a0*/  @P1 IMAD.MOV.U32 R17, RZ, RZ, R2 ;  /* 0x000000ffff111224 */ /* 0x000fe200078e0002 */
[----:B------:R-:W-:Y:S06]  /*17b0*/  BRA `(.L_x_77) ;  /* 0x0000000000147947 */ /* 0x000fec0003800000 */
.L_x_79:
[----:B------:R-:W-:Y:S01]  /*17c0*/  LOP3.LUT R17, R9, 0x80000, RZ, 0xfc, !PT ;  /* 0x0008000009117812 */ /* 0x000fe200078efcff */
[----:B------:R-:W-:Y:S01]  /*17d0*/  IMAD.MOV.U32 R16, RZ, RZ, R8 ;  /* 0x000000ffff107224 */ /* 0x000fe200078e0008 */
[----:B------:R-:W-:Y:S06]  /*17e0*/  BRA `(.L_x_77) ;  /* 0x0000000000087947 */ /* 0x000fec0003800000 */
.L_x_78:
[----:B------:R-:W-:Y:S02]  /*17f0*/  LOP3.LUT R17, R11, 0x80000, RZ, 0xfc, !PT ;  /* 0x000800000b117812 */ /* 0x000fe400078efcff */
[----:B------:R-:W-:-:S07]  /*1800*/  MOV R16, R10 ;  /* 0x0000000a00107202 */ /* 0x000fce0000000f00 */
.L_x_77:
[----:B------:R-:W-:Y:S05]  /*1810*/  BSYNC.RECONVERGENT B1 ;  /* 0x0000000000017941 */ /* 0x000fea0003800200 */
.L_x_75:
[----:B------:R-:W-:Y:S02]  /*1820*/  HFMA2 R21, -RZ, RZ, 0, 0 ;  /* 0x00000000ff157431 */ /* 0x000fe400000001ff */
[----:B------:R-:W-:Y:S02]  /*1830*/  IMAD.MOV.U32 R2, RZ, RZ, R16 ;  /* 0x000000ffff027224 */ /* 0x000fe400078e0010 */
[----:B------:R-:W-:Y:S01]  /*1840*/  IMAD.MOV.U32 R3, RZ, RZ, R17 ;  /* 0x000000ffff037224 */ /* 0x000fe200078e0011 */
[----:B------:R-:W-:Y:S06]  /*1850*/  RET.REL.NODEC R20 `(adamfloat) ;  /* 0xffffffe414e87950 */ /* 0x000fec0003c3ffff */
        .weak           $__internal_6_$__cuda_sm20_sqrt_rn_f32_slowpath
        .type           $__internal_6_$__cuda_sm20_sqrt_rn_f32_slowpath,@function
        .size           $__internal_6_$__cuda_sm20_sqrt_rn_f32_slowpath,($__internal_7_$__cuda_sm3x_div_rn_noftz_f32_slowpath - $__internal_6_$__cuda_sm20_sqrt_rn_f32_slowpath)
$__internal_6_$__cuda_sm20_sqrt_rn_f32_slowpath:
[----:B------:R-:W-:-:S13]  /*1860*/  LOP3.LUT P0, RZ, R3, 0x7fffffff, RZ, 0xc0, !PT ;  /* 0x7fffffff03ff7812 */ /* 0x000fda000780c0ff */
[----:B------:R-:W-:Y:S05]  /*1870*/  @!P0 BRA `(.L_x_80) ;  /* 0x0000000000448947 */ /* 0x000fea0003800000 */
[----:B------:R-:W-:Y:S01]  /*1880*/  FSETP.GEU.FTZ.AND P0, PT, R3, RZ, PT ;  /* 0x000000ff0300720b */ /* 0x000fe20003f1e000 */
[----:B------:R-:W-:-:S12]  /*1890*/  IMAD.MOV.U32 R2, RZ, RZ, R3 ;  /* 0x000000ffff027224 */ /* 0x000fd800078e0003 */
[----:B------:R-:W-:Y:S01]  /*18a0*/  @!P0 IMAD.MOV.U32 R3, RZ, RZ, 0x7fffffff ;  /* 0x7fffffffff038424 */ /* 0x000fe200078e00ff */
        /* <DEDUP_REMOVED lines=11> */
[----:B------:R-:W-:-:S03]  /*1960*/  @!P0 MOV R3, R2 ;  /* 0x0000000200038202 */ /* 0x000fc60000000f00 */
[----:B------:R-:W-:-:S04]  /*1970*/  @P0 FFMA R8, R9, R8, R10 ;  /* 0x0000000809080223 */ /* 0x000fc8000000000a */
[----:B------:R-:W-:-:S07]  /*1980*/  @P0 FMUL.FTZ R3, R8, 2.3283064365386962891e-10 ;  /* 0x2f80000008030820 */ /* 0x000fce0000410000 */
.L_x_80:
[----:B------:R-:W-:Y:S02]  /*1990*/  IMAD.MOV.U32 R7, RZ, RZ, R3 ;  /* 0x000000ffff077224 */ /* 0x000fe400078e0003 */
[----:B------:R-:W-:Y:S02]  /*19a0*/  HFMA2 R3, -RZ, RZ, 0, 0 ;  /* 0x00000000ff037431 */ /* 0x000fe400000001ff */
[----:B------:R-:W-:-:S04]  /*19b0*/  IMAD.MOV.U32 R2, RZ, RZ, R11 ;  /* 0x000000ffff027224 */ /* 0x000fc800078e000b */
[----:B------:R-:W-:Y:S05]  /*19c0*/  RET.REL.NODEC R2 `(adamfloat) ;  /* 0xffffffe4028c7950 */ /* 0x000fea0003c3ffff */
        .weak           $__internal_7_$__cuda_sm3x_div_rn_noftz_f32_slowpath
        .type           $__internal_7_$__cuda_sm3x_div_rn_noftz_f32_slowpath,@function
        .size           $__internal_7_$__cuda_sm3x_div_rn_noftz_f32_slowpath,(.L_x_118 - $__internal_7_$__cuda_sm3x_div_rn_noftz_f32_slowpath)
$__internal_7_$__cuda_sm3x_div_rn_noftz_f32_slowpath:
[----:B------:R-:W-:Y:S01]  /*19d0*/  SHF.R.U32.HI R7, RZ, 0x17, R9 ;  /* 0x00000017ff077819 */ /* 0x000fe20000011609 */
[----:B------:R-:W-:Y:S01]  /*19e0*/  BSSY.RECONVERGENT B1, `(.L_x_81) ;  /* 0x0000064000017945 */ /* 0x000fe20003800200 */
[----:B------:R-:W-:Y:S02]  /*19f0*/  SHF.R.U32.HI R3, RZ, 0x17, R0 ;  /* 0x00000017ff037819 */ /* 0x000fe40000011600 */
[----:B------:R-:W-:Y:S02]  /*1a00*/  LOP3.LUT R14, R7, 0xff, RZ, 0xc0, !PT ;  /* 0x000000ff070e7812 */ /* 0x000fe400078ec0ff */
[----:B------:R-:W-:Y:S02]  /*1a10*/  LOP3.LUT R12, R3, 0xff, RZ, 0xc0, !PT ;  /* 0x000000ff030c7812 */ /* 0x000fe400078ec0ff */
[----:B------:R-:W-:Y:S01]  /*1a20*/  MOV R8, R0 ;  /* 0x0000000000087202 */ /* 0x000fe20000000f00 */
[----:B------:R-:W-:Y:S02]  /*1a30*/  VIADD R11, R14, 0xffffffff ;  /* 0xffffffff0e0b7836 */ /* 0x000fe40000000000 */
[----:B------:R-:W-:-:S03]  /*1a40*/  VIADD R10, R12, 0xffffffff ;  /* 0xffffffff0c0a7836 */ /* 0x000fc60000000000 */
[----:B------:R-:W-:-:S04]  /*1a50*/  ISETP.GT.U32.AND P0, PT, R11, 0xfd, PT ;  /* 0x000000fd0b00780c */ /* 0x000fc80003f04070 */
[----:B------:R-:W-:-:S13]  /*1a60*/  ISETP.GT.U32.OR P0, PT, R10, 0xfd, P0 ;  /* 0x000000fd0a00780c */ /* 0x000fda0000704470 */
[----:B------:R-:W-:Y:S01]  /*1a70*/  @!P0 IMAD.MOV.U32 R7, RZ, RZ, RZ ;  /* 0x000000ffff078224 */ /* 0x000fe200078e00ff */
        /* <DEDUP_REMOVED lines=20> */
[----:B------:R-:W-:Y:S01]  /*1bc0*/  @P0 MOV R7, RZ ;  /* 0x000000ff00070202 */ /* 0x000fe20000000f00 */
[----:B------:R-:W-:Y:S02]  /*1bd0*/  @!P0 IMAD.MOV.U32 R7, RZ, RZ, -0x40 ;  /* 0xffffffc0ff078424 */ /* 0x000fe400078e00ff */
[----:B------:R-:W-:Y:S01]  /*1be0*/  @!P0 FFMA R8, R0, 1.84467440737095516160e+19, RZ ;  /* 0x5f80000000088823 */ /* 0x000fe200000000ff */
[----:B------:R-:W-:Y:S01]  /*1bf0*/  @!P1 FFMA R9, R3, 1.84467440737095516160e+19, RZ ;  /* 0x5f80000003099823 */ /* 0x000fe200000000ff */
[----:B------:R-:W-:-:S07]  /*1c00*/  @!P1 VIADD R7, R7, 0x40 ;  /* 0x0000004007079836 */ /* 0x000fce0000000000 */
.L_x_82:
[----:B------:R-:W-:Y:S01]  /*1c10*/  LEA R0, R14, 0xc0800000, 0x17 ;  /* 0xc08000000e007811 */ /* 0x000fe200078eb8ff */
[----:B------:R-:W-:Y:S01]  /*1c20*/  VIADD R3, R12, 0xffffff81 ;  /* 0xffffff810c037836 */ /* 0x000fe20000000000 */
[----:B------:R-:W-:Y:S02]  /*1c30*/  BSSY.RECONVERGENT B2, `(.L_x_87) ;  /* 0x0000035000027945 */ /* 0x000fe40003800200 */
[----:B------:R-:W-:Y:S01]  /*1c40*/  IADD3 R9, PT, PT, -R0, R9, RZ ;  /* 0x0000000900097210 */ /* 0x000fe20007ffe1ff */
[----:B------:R-:W-:-:S03]  /*1c50*/  IMAD R0, R3, -0x800000, R8 ;  /* 0xff80000003007824 */ /* 0x000fc600078e0208 */
[----:B------:R-:W0:Y:S01]  /*1c60*/  MUFU.RCP R10, R9 ;  /* 0x00000009000a7308 */ /* 0x000e220000001000 */
[----:B------:R-:W-:-:S04]  /*1c70*/  FADD.FTZ R11, -R9, -RZ ;  /* 0x800000ff090b7221 */ /* 0x000fc80000010100 */
[----:B0-----:R-:W-:-:S04]  /*1c80*/  FFMA R13, R10, R11, 1 ;  /* 0x3f8000000a0d7423 */ /* 0x001fc8000000000b */
[----:B------:R-:W-:-:S04]  /*1c90*/  FFMA R15, R10, R13, R10 ;  /* 0x0000000d0a0f7223 */ /* 0x000fc8000000000a */
[----:B------:R-:W-:-:S04]  /*1ca0*/  FFMA R8, R0, R15, RZ ;  /* 0x0000000f00087223 */ /* 0x000fc800000000ff */
[----:B------:R-:W-:-:S04]  /*1cb0*/  FFMA R13, R11, R8, R0 ;  /* 0x000000080b0d7223 */ /* 0x000fc80000000000 */
[----:B------:R-:W-:Y:S01]  /*1cc0*/  FFMA R10, R15, R13, R8 ;  /* 0x0000000d0f0a7223 */ /* 0x000fe20000000008 */
[----:B------:R-:W-:-:S03]  /*1cd0*/  IADD3 R8, PT, PT, R3, 0x7f, -R14 ;  /* 0x0000007f03087810 */ /* 0x000fc60007ffe80e */
[----:B------:R-:W-:Y:S02]  /*1ce0*/  FFMA R11, R11, R10, R0 ;  /* 0x0000000a0b0b7223 */ /* 0x000fe40000000000 */
[----:B------:R-:W-:Y:S02]  /*1cf0*/  IMAD.IADD R8, R8, 0x1, R7 ;  /* 0x0000000108087824 */ /* 0x000fe400078e0207 */
        /* <DEDUP_REMOVED lines=15> */
[-CC-:B------:R-:W-:Y:S01]  /*1df0*/  FFMA.RM R8, R15, R11.reuse, R10.reuse ;  /* 0x0000000b0f087223 */ /* 0x180fe2000000400a */
[C---:B------:R-:W-:Y:S02]  /*1e00*/  ISETP.NE.AND P2, PT, R9.reuse, RZ, PT ;  /* 0x000000ff0900720c */ /* 0x040fe40003f45270 */
[----:B------:R-:W-:Y:S02]  /*1e10*/  ISETP.NE.AND P1, PT, R9, RZ, PT ;  /* 0x000000ff0900720c */ /* 0x000fe40003f25270 */
[----:B------:R-:W-:Y:S01]  /*1e20*/  LOP3.LUT R7, R3, 0x7fffff, RZ, 0xc0, !PT ;  /* 0x007fffff03077812 */ /* 0x000fe200078ec0ff */
[----:B------:R-:W-:Y:S01]  /*1e30*/  FFMA.RP R3, R15, R11, R10 ;  /* 0x0000000b0f037223 */ /* 0x000fe2000000800a */
[----:B------:R-:W-:Y:S01]  /*1e40*/  IADD3 R10, PT, PT, R9, 0x20, RZ ;  /* 0x00000020090a7810 */ /* 0x000fe20007ffe0ff */
[----:B------:R-:W-:Y:S01]  /*1e50*/  IMAD.MOV R9, RZ, RZ, -R9 ;  /* 0x000000ffff097224 */ /* 0x000fe200078e0a09 */
        /* <DEDUP_REMOVED lines=10> */
[----:B------:R-:W-:-:S04]  /*1f00*/  LOP3.LUT R3, R3, R8, RZ, 0xc0, !PT ;  /* 0x0000000803037212 */ /* 0x000fc800078ec0ff */
[----:B------:R-:W-:-:S04]  /*1f10*/  IADD3 R3, PT, PT, R10, R3, RZ ;  /* 0x000000030a037210 */ /* 0x000fc80007ffe0ff */
[----:B------:R-:W-:Y:S01]  /*1f20*/  LOP3.LUT R0, R3, R0, RZ, 0xfc, !PT ;  /* 0x0000000003007212 */ /* 0x000fe200078efcff */
[----:B------:R-:W-:Y:S06]  /*1f30*/  BRA `(.L_x_90) ;  /* 0x0000000000107947 */ /* 0x000fec0003800000 */
.L_x_89:
[----:B------:R-:W-:-:S04]  /*1f40*/  LOP3.LUT R0, R0, 0x80000000, RZ, 0xc0, !PT ;  /* 0x8000000000007812 */ /* 0x000fc800078ec0ff */
[----:B------:R-:W-:Y:S01]  /*1f50*/  LOP3.LUT R0, R0, 0x7f800000, RZ, 0xfc, !PT ;  /* 0x7f80000000007812 */ /* 0x000fe200078efcff */
[----:B------:R-:W-:Y:S06]  /*1f60*/  BRA `(.L_x_90) ;  /* 0x0000000000047947 */ /* 0x000fec0003800000 */
.L_x_88:
[----:B------:R-:W-:-:S07]  /*1f70*/  IMAD R0, R8, 0x800000, R0 ;  /* 0x0080000008007824 */ /* 0x000fce00078e0200 */
.L_x_90:
[----:B------:R-:W-:Y:S05]  /*1f80*/  BSYNC.RECONVERGENT B2 ;  /* 0x0000000000027941 */ /* 0x000fea0003800200 */
.L_x_87:
[----:B------:R-:W-:Y:S05]  /*1f90*/  BRA `(.L_x_91) ;  /* 0x0000000000207947 */ /* 0x000fea0003800000 */
.L_x_86:
[----:B------:R-:W-:-:S04]  /*1fa0*/  LOP3.LUT R0, R9, 0x80000000, R8, 0x48, !PT ;  /* 0x8000000009007812 */ /* 0x000fc800078e4808 */
[----:B------:R-:W-:Y:S01]  /*1fb0*/  LOP3.LUT R0, R0, 0x7f800000, RZ, 0xfc, !PT ;  /* 0x7f80000000007812 */ /* 0x000fe200078efcff */
[----:B------:R-:W-:Y:S06]  /*1fc0*/  BRA `(.L_x_91) ;  /* 0x0000000000147947 */ /* 0x000fec0003800000 */
.L_x_85:
[----:B------:R-:W-:Y:S01]  /*1fd0*/  LOP3.LUT R0, R9, 0x80000000, R8, 0x48, !PT ;  /* 0x8000000009007812 */ /* 0x000fe200078e4808 */
[----:B------:R-:W-:Y:S06]  /*1fe0*/  BRA `(.L_x_91) ;  /* 0x00000000000c7947 */ /* 0x000fec0003800000 */
.L_x_84:
[----:B------:R-:W0:Y:S01]  /*1ff0*/  MUFU.RSQ R0, -QNAN ;  /* 0xffc0000000007908 */ /* 0x000e220000001400 */
[----:B------:R-:W-:Y:S05]  /*2000*/  BRA `(.L_x_91) ;  /* 0x0000000000047947 */ /* 0x000fea0003800000 */
.L_x_83:
[----:B------:R-:W-:-:S07]  /*2010*/  FADD.FTZ R0, R0, R3 ;  /* 0x0000000300007221 */ /* 0x000fce0000010000 */
.L_x_91:
[----:B------:R-:W-:Y:S05]  /*2020*/  BSYNC.RECONVERGENT B1 ;  /* 0x0000000000017941 */ /* 0x000fea0003800200 */
.L_x_81:
[----:B------:R-:W-:-:S04]  /*2030*/  HFMA2 R3, -RZ, RZ, 0, 0 ;  /* 0x00000000ff037431 */ /* 0x000fc800000001ff */
[----:B0-----:R-:W-:Y:S05]  /*2040*/  RET.REL.NODEC R2 `(adamfloat) ;  /* 0xffffffdc02ec7950 */ /* 0x001fea0003c3ffff */
.L_x_92:
        /* <DEDUP_REMOVED lines=11> */
.L_x_118:


//--------------------- .text.adagradfloat        --------------------------
	.section	.text.adagradfloat,"ax",@progbits
	.align	128
        .global         adagradfloat
        .type           adagradfloat,@function
        .size           adagradfloat,(.L_x_120 - adagradfloat)
        .other          adagradfloat,@"STO_CUDA_ENTRY STV_DEFAULT"
adagradfloat:
.text.adagradfloat:
        /* <DEDUP_REMOVED lines=15> */
[----:B------:R-:W3:Y:S01]  /*00f0*/  LDG.E R9, desc[UR4][R4.64] ;  /* 0x0000000404097981 */ /* 0x000ee2000c1e1900 */
[----:B----4-:R-:W0:Y:S02]  /*0100*/  F2I.TRUNC.NTZ R7, R7 ;  /* 0x0000000700077305 */ /* 0x010e24000020f100 */
[----:B0-----:R-:W-:-:S05]  /*0110*/  I2FP.F32.S32 R0, R7 ;  /* 0x0000000700007245 */ /* 0x001fca0000201400 */
[----:B---3--:R-:W-:-:S05]  /*0120*/  FFMA R9, R9, R9, R0 ;  /* 0x0000000909097223 */ /* 0x008fca0000000000 */
[----:B------:R0:W-:Y:S04]  /*0130*/  STG.E desc[UR4][R2.64], R9 ;  /* 0x0000000902007986 */ /* 0x0001e8000c101904 */
[----:B------:R-:W2:Y:S01]  /*0140*/  LDG.E R0, desc[UR4][R4.64] ;  /* 0x0000000404007981 */ /* 0x000ea2000c1e1900 */
[----:B------:R-:W-:Y:S01]  /*0150*/  VIADD R10, R9, 0xf3000000 ;  /* 0xf3000000090a7836 */ /* 0x000fe20000000000 */
[----:B------:R0:W1:Y:S01]  /*0160*/  MUFU.RSQ R8, R9 ;  /* 0x0000000900087308 */ /* 0x0000620000001400 */
[----:B------:R-:W-:Y:S03]  /*0170*/  BSSY.RECONVERGENT B0, `(.L_x_93) ;  /* 0x000000c000007945 */ /* 0x000fe60003800200 */
[----:B------:R-:W-:Y:S01]  /*0180*/  ISETP.GT.U32.AND P0, PT, R10, 0x727fffff, PT ;  /* 0x727fffff0a00780c */ /* 0x000fe20003f04070 */
[----:B--2---:R-:W-:-:S12]  /*0190*/  FMUL R0, R0, -UR6 ;  /* 0x8000000600007c20 */ /* 0x004fd80008400000 */
[----:B01----:R-:W-:Y:S05]  /*01a0*/  @!P0 BRA `(.L_x_94) ;  /* 0x0000000000108947 */ /* 0x003fea0003800000 */
[----:B------:R-:W-:-:S07]  /*01b0*/  MOV R11, 0x1d0 ;  /* 0x000001d0000b7802 */ /* 0x000fce0000000f00 */
[----:B------:R-:W-:Y:S05]  /*01c0*/  CALL.REL.NOINC `($__internal_8_$__cuda_sm20_sqrt_rn_f32_slowpath) ;  /* 0x00000000006c7944 */ /* 0x000fea0003c00000 */
[----:B------:R-:W-:Y:S01]  /*01d0*/  IMAD.MOV.U32 R2, RZ, RZ, R9 ;  /* 0x000000ffff027224 */ /* 0x000fe200078e0009 */
[----:B------:R-:W-:Y:S06]  /*01e0*/  BRA `(.L_x_95) ;  /* 0x0000000000107947 */ /* 0x000fec0003800000 */
.L_x_94:
[----:B------:R-:W-:Y:S01]  /*01f0*/  FMUL.FTZ R2, R9, R8 ;  /* 0x0000000809027220 */ /* 0x000fe20000410000 */
[----:B------:R-:W-:-:S03]  /*0200*/  FMUL.FTZ R8, R8, 0.5 ;  /* 0x3f00000008087820 */ /* 0x000fc60000410000 */
[----:B------:R-:W-:-:S04]  /*0210*/  FFMA R9, -R2, R2, R9 ;  /* 0x0000000202097223 */ /* 0x000fc80000000109 */
[----:B------:R-:W-:-:S07]  /*0220*/  FFMA R2, R9, R8, R2 ;  /* 0x0000000809027223 */ /* 0x000fce0000000002 */
.L_x_95:
[----:B------:R-:W-:Y:S05]  /*0230*/  BSYNC.RECONVERGENT B0 ;  /* 0x0000000000007941 */ /* 0x000fea0003800200 */
.L_x_93:
        /* <DEDUP_REMOVED lines=12> */
[----:B------:R-:W-:Y:S05]  /*0300*/  CALL.REL.NOINC `($__internal_9_$__cuda_sm3x_div_rn_noftz_f32_slowpath) ;  /* 0x0000000000747944 */ /* 0x000fea0003c00000 */
[----:B------:R-:W-:-:S07]  /*0310*/  IMAD.MOV.U32 R9, RZ, RZ, R0 ;  /* 0x000000ffff097224 */ /* 0x000fce00078e0000 */
.L_x_97:
[----:B------:R-:W-:Y:S05]  /*0320*/  BSYNC.RECONVERGENT B0 ;  /* 0x0000000000007941 */ /* 0x000fea0003800200 */
.L_x_96:
[----:B------:R-:W0:Y:S02]  /*0330*/  LDC.64 R2, c[0x0][0x388] ;  /* 0x0000e200ff027b82 */ /* 0x000e240000000a00 */
[----:B0-----:R-:W-:-:S05]  /*0340*/  IMAD.WIDE R6, R6, 0x4, R2 ;  /* 0x0000000406067825 */ /* 0x001fca00078e0202 */
[----:B------:R-:W-:Y:S04]  /*0350*/  STG.E desc[UR4][R6.64], R9 ;  /* 0x0000000906007986 */ /* 0x000fe8000c101904 */
[----:B------:R-:W-:Y:S01]  /*0360*/  STG.E desc[UR4][R4.64], RZ ;  /* 0x000000ff04007986 */ /* 0x000fe2000c101904 */
[----:B------:R-:W-:Y:S05]  /*0370*/  EXIT ;  /* 0x000000000000794d */ /* 0x000fea0003800000 */
        .weak           $__internal_8_$__cuda_sm20_sqrt_rn_f32_slowpath
        .type           $__internal_8_$__cuda_sm20_sqrt_rn_f32_slowpath,@function
        .size           $__internal_8_$__cuda_sm20_sqrt_rn_f32_slowpath,($__internal_9_$__cuda_sm3x_div_rn_noftz_f32_slowpath - $__internal_8_$__cuda_sm20_sqrt_rn_f32_slowpath)
$__internal_8_$__cuda_sm20_sqrt_rn_f32_slowpath:
        /* <DEDUP_REMOVED lines=10> */
[----:B------:R-:W-:Y:S01]  /*0420*/  @P0 FFMA R3, R2, 1.84467440737095516160e+19, RZ ;  /* 0x5f80000002030823 */ /* 0x000fe200000000ff */
[----:B------:R-:W-:-:S03]  /*0430*/  @!P0 IMAD.MOV.U32 R9, RZ, RZ, R2 ;  /* 0x000000ffff098224 */ /* 0x000fc600078e0002 */
[----:B------:R-:W0:Y:S02]  /*0440*/  @P0 MUFU.RSQ R8, R3 ;  /* 0x0000000300080308 */ /* 0x000e240000001400 */
[----:B0-----:R-:W-:Y:S01]  /*0450*/  @P0 FMUL.FTZ R10, R3, R8 ;  /* 0x00000008030a0220 */ /* 0x001fe20000410000 */
[----:B------:R-:W-:-:S03]  /*0460*/  @P0 FMUL.FTZ R8, R8, 0.5 ;  /* 0x3f00000008080820 */ /* 0x000fc60000410000 */
[----:B------:R-:W-:-:S04]  /*0470*/  @P0 FADD.FTZ R7, -R10, -RZ ;  /* 0x800000ff0a070221 */ /* 0x000fc80000010100 */
[----:B------:R-:W-:-:S04]  /*0480*/  @P0 FFMA R7, R10, R7, R3 ;  /* 0x000000070a070223 */ /* 0x000fc80000000003 */
[----:B------:R-:W-:-:S04]  /*0490*/  @P0 FFMA R7, R7, R8, R10 ;  /* 0x0000000807070223 */ /* 0x000fc8000000000a */
[----:B------:R-:W-:-:S07]  /*04a0*/  @P0 FMUL.FTZ R9, R7, 2.3283064365386962891e-10 ;  /* 0x2f80000007090820 */ /* 0x000fce0000410000 */
.L_x_98:
[----:B------:R-:W-:Y:S02]  /*04b0*/  IMAD.MOV.U32 R2, RZ, RZ, R11 ;  /* 0x000000ffff027224 */ /* 0x000fe400078e000b */
[----:B------:R-:W-:-:S04]  /*04c0*/  IMAD.MOV.U32 R3, RZ, RZ, 0x0 ;  /* 0x00000000ff037424 */ /* 0x000fc800078e00ff */
[----:B------:R-:W-:Y:S05]  /*04d0*/  RET.REL.NODEC R2 `(adagradfloat) ;  /* 0xfffffff802c87950 */ /* 0x000fea0003c3ffff */
        .weak           $__internal_9_$__cuda_sm3x_div_rn_noftz_f32_slowpath
        .type           $__internal_9_$__cuda_sm3x_div_rn_noftz_f32_slowpath,@function
        .size           $__internal_9_$__cuda_sm3x_div_rn_noftz_f32_slowpath,(.L_x_120 - $__internal_9_$__cuda_sm3x_div_rn_noftz_f32_slowpath)
$__internal_9_$__cuda_sm3x_div_rn_noftz_f32_slowpath:
        /* <DEDUP_REMOVED lines=37> */
.L_x_100:
        /* <DEDUP_REMOVED lines=51> */
.L_x_107:
[----:B------:R-:W-:-:S04]  /*0a60*/  LOP3.LUT R0, R0, 0x80000000, RZ, 0xc0, !PT ;  /* 0x8000000000007812 */ /* 0x000fc800078ec0ff */
[----:B------:R-:W-:Y:S01]  /*0a70*/  LOP3.LUT R0, R0, 0x7f800000, RZ, 0xfc, !PT ;  /* 0x7f80000000007812 */ /* 0x000fe200078efcff */
[----:B------:R-:W-:Y:S06]  /*0a80*/  BRA `(.L_x_108) ;  /* 0x0000000000047947 */ /* 0x000fec0003800000 */
.L_x_106:
[----:B------:R-:W-:-:S07]  /*0a90*/  IMAD R0, R8, 0x800000, R0 ;  /* 0x0080000008007824 */ /* 0x000fce00078e0200 */
.L_x_108:
[----:B------:R-:W-:Y:S05]  /*0aa0*/  BSYNC.RECONVERGENT B2 ;  /* 0x0000000000027941 */ /* 0x000fea0003800200 */
.L_x_105:
[----:B------:R-:W-:Y:S05]  /*0ab0*/  BRA `(.L_x_109) ;  /* 0x0000000000207947 */ /* 0x000fea0003800000 */
.L_x_104:
[----:B------:R-:W-:-:S04]  /*0ac0*/  LOP3.LUT R0, R10, 0x80000000, R9, 0x48, !PT ;  /* 0x800000000a007812 */ /* 0x000fc800078e4809 */
[----:B------:R-:W-:Y:S01]  /*0ad0*/  LOP3.LUT R0, R0, 0x7f800000, RZ, 0xfc, !PT ;  /* 0x7f80000000007812 */ /* 0x000fe200078efcff */
[----:B------:R-:W-:Y:S06]  /*0ae0*/  BRA `(.L_x_109) ;  /* 0x0000000000147947 */ /* 0x000fec0003800000 */
.L_x_103:
[----:B------:R-:W-:Y:S01]  /*0af0*/  LOP3.LUT R0, R10, 0x80000000, R9, 0x48, !PT ;  /* 0x800000000a007812 */ /* 0x000fe200078e4809 */
[----:B------:R-:W-:Y:S06]  /*0b00*/  BRA `(.L_x_109) ;  /* 0x00000000000c7947 */ /* 0x000fec0003800000 */
.L_x_102:
[----:B------:R-:W0:Y:S01]  /*0b10*/  MUFU.RSQ R0, -QNAN ;  /* 0xffc0000000007908 */ /* 0x000e220000001400 */
[----:B------:R-:W-:Y:S05]  /*0b20*/  BRA `(.L_x_109) ;  /* 0x0000000000047947 */ /* 0x000fea0003800000 */
.L_x_101:
[----:B------:R-:W-:-:S07]  /*0b30*/  FADD.FTZ R0, R0, R3 ;  /* 0x0000000300007221 */ /* 0x000fce0000010000 */
.L_x_109:
[----:B------:R-:W-:Y:S05]  /*0b40*/  BSYNC.RECONVERGENT B1 ;  /* 0x0000000000017941 */ /* 0x000fea0003800200 */
.L_x_99:
[----:B------:R-:W-:-:S04]  /*0b50*/  IMAD.MOV.U32 R3, RZ, RZ, 0x0 ;  /* 0x00000000ff037424 */ /* 0x000fc800078e00ff */
[----:B0-----:R-:W-:Y:S05]  /*0b60*/  RET.REL.NODEC R2 `(adagradfloat) ;  /* 0xfffffff402247950 */ /* 0x001fea0003c3ffff */
.L_x_110:
        /* <DEDUP_REMOVED lines=9> */
.L_x_120:


//--------------------- .nv.shared.reserved.0     --------------------------
	.section	.nv.shared.reserved.0,"aw",@nobits
	.weak		__nv_reservedSMEM_offset_0_alias
	.size		__nv_reservedSMEM_offset_0_alias, 0, 64
	.other		__nv_reservedSMEM_offset_0_alias,@"STO_CUDA_RESERVED_SHARED STV_DEFAULT"
__nv_reservedSMEM_offset_0_alias:
	.zero		0
	.zero		64


//--------------------- .nv.constant0.copyto      --------------------------
	.section	.nv.constant0.copyto,"a",@progbits
	.sectionflags	@""
	.align	4
.nv.constant0.copyto:
	.zero		920


//--------------------- .nv.constant0.simpleadds  --------------------------
	.section	.nv.constant0.simpleadds,"a",@progbits
	.sectionflags	@""
	.align	4
.nv.constant0.simpleadds:
	.zero		936


//--------------------- .nv.constant0.l1l2regularizationfloat --------------------------
	.section	.nv.constant0.l1l2regularizationfloat,"a",@progbits
	.sectionflags	@""
	.align	4
.nv.constant0.l1l2regularizationfloat:
	.zero		948


//--------------------- .nv.constant0.l2regularizationfloat --------------------------
	.section	.nv.constant0.l2regularizationfloat,"a",@progbits
	.sectionflags	@""
	.align	4
.nv.constant0.l2regularizationfloat:
	.zero		948


//--------------------- .nv.constant0.l1regularizationfloat --------------------------
	.section	.nv.constant0.l1regularizationfloat,"a",@progbits
	.sectionflags	@""
	.align	4
.nv.constant0.l1regularizationfloat:
	.zero		948


//--------------------- .nv.constant0.adadeltafloat --------------------------
	.section	.nv.constant0.adadeltafloat,"a",@progbits
	.sectionflags	@""
	.align	4
.nv.constant0.adadeltafloat:
	.zero		944


//--------------------- .nv.constant0.adamfloat   --------------------------
	.section	.nv.constant0.adamfloat,"a",@progbits
	.sectionflags	@""
	.align	4
.nv.constant0.adamfloat:
	.zero		956


//--------------------- .nv.constant0.adagradfloat --------------------------
	.section	.nv.constant0.adagradfloat,"a",@progbits
	.sectionflags	@""
	.align	4
.nv.constant0.adagradfloat:
	.zero		936


//--------------------- SYMBOLS --------------------------

	.type		.nv.reservedSmem.offset0,@object
	.size		.nv.reservedSmem.offset0,0x4
